// auto-generated by cutlass_sweep.gemm — config: {"arch": "sm_90", "cluster_m": 4, "cluster_n": 4, "dtype": "fp16", "dtype_b": "fp16", "layout": "nt", "stages": 0, "tile_k": 64, "tile_m": 128, "tile_n": 64}
#include "cutlass/cutlass.h"
#include "cutlass/gemm/collective/collective_builder.hpp"
#include "cutlass/gemm/device/gemm_universal_adapter.h"
#include "cutlass/gemm/kernel/gemm_universal.hpp"
#include "cutlass/epilogue/collective/collective_builder.hpp"

using ElemA = cutlass::half_t;
using ElemB = cutlass::half_t;
using ElemCD = cutlass::half_t;
using Acc  = float;
using TileShape    = cute::Shape<cute::_128, cute::_64, cute::_64>;
using ClusterShape = cute::Shape<cute::_4, cute::_4, cute::_1>;

using CollectiveEpilogue = typename cutlass::epilogue::collective::CollectiveBuilder<
    cutlass::arch::Sm90, cutlass::arch::OpClassTensorOp,
    TileShape, ClusterShape,
    cutlass::epilogue::collective::EpilogueTileAuto,
    Acc, Acc,
    ElemCD, cutlass::layout::RowMajor, 128 / cutlass::sizeof_bits<ElemCD>::value,
    ElemCD, cutlass::layout::RowMajor, 128 / cutlass::sizeof_bits<ElemCD>::value,
    cutlass::epilogue::collective::EpilogueScheduleAuto
  >::CollectiveOp;

using CollectiveMainloop = typename cutlass::gemm::collective::CollectiveBuilder<
    cutlass::arch::Sm90, cutlass::arch::OpClassTensorOp,
    ElemA, cutlass::layout::RowMajor, 128 / cutlass::sizeof_bits<ElemA>::value,
    ElemB, cutlass::layout::ColumnMajor, 128 / cutlass::sizeof_bits<ElemB>::value,
    Acc,
    TileShape, ClusterShape,
    cutlass::gemm::collective::StageCountAutoCarveout<static_cast<int>(sizeof(typename CollectiveEpilogue::SharedStorage))>,
    cutlass::gemm::collective::KernelScheduleAuto
  >::CollectiveOp;

using GemmKernel = cutlass::gemm::kernel::GemmUniversal<
    cute::Shape<int,int,int,int>,
    CollectiveMainloop,
    CollectiveEpilogue
>;
using Gemm = cutlass::gemm::device::GemmUniversalAdapter<GemmKernel>;

// Force the device kernel symbol into the cubin without needing a host main.
auto* _anchor = &cutlass::device_kernel<GemmKernel>;


// ===== COMPILED SASS (sm_90a) =====

	.target	sm_90a

	.elftype	@"ET_EXEC"


//--------------------- .note.nv.tkinfo           --------------------------
	.section	.note.nv.tkinfo,"",@"SHT_NOTE"
	.sectionflags	@"SHF_NOTE_NV_TKINFO"
	.tkinfo
        /*0018*/ 	.word	0x00000002
        /*0030*/ 	.string	""
        /*0030*/ 	.string	"ptxas"
        /*0030*/ 	.string	"Cuda compilation tools, release 13.0, V13.0.88"
        /*0030*/ 	.string	"Build cuda_13.0.r13.0/compiler.36424714_0"
        /*0030*/ 	.string	"-arch sm_90a -m 64 "



//--------------------- .note.nv.cuinfo           --------------------------
	.section	.note.nv.cuinfo,"",@"SHT_NOTE"
	.sectionflags	@"SHF_NOTE_NV_CUINFO"
        /*0018*/ 	.short	0x0002
        /*001a*/ 	.short	0x005a
        /*001c*/ 	.short	0x0082
	.zero		2


//--------------------- .nv.info                  --------------------------
	.section	.nv.info,"",@"SHT_CUDA_INFO"
	.align	4


	//----- nvinfo : EIATTR_REGCOUNT
	.align		4
        /*0000*/ 	.byte	0x04, 0x2f
        /*0002*/ 	.short	(.L_15 - .L_14)
	.align		4
.L_14:
        /*0004*/ 	.word	index@(_ZN7cutlass13device_kernelINS_4gemm6kernel13GemmUniversalIN4cute5tupleIJiiiiEEENS1_10collective13CollectiveMmaINS1_34MainloopSm90TmaGmmaWarpSpecializedILi9ENS5_IJNS4_1CILi4EEESB_NSA_ILi1EEEEEENS1_35KernelTmaWarpSpecializedCooperativeEEENS5_IJNSA_ILi128EEENSA_ILi64EEESH_EEENS_6half_tENS5_IJlSC_lEEESJ_SK_NS4_8TiledMMAINS4_8MMA_AtomIJNS4_4SM904GMMA25MMA_64x64x16_F32F16F16_SSILNSO_5MajorE0ELSQ_0ELNSO_7ScaleInE1ELSR_1EEEEEENS4_6LayoutINS5_IJNSA_ILi2EEESC_SC_EEENS5_IJSC_NSA_ILi0EEESX_EEEEENS5_IJNS4_10UnderscoreES10_S10_EEEEENS4_23SM90_TMA_LOAD_MULTICASTENS4_14ComposedLayoutINS4_7SwizzleILi3ELi4ELi3EEENS4_18smem_ptr_flag_bitsILi16EEENSU_INS5_IJNSA_ILi8EEESH_EEENS5_IJSH_SC_EEEEEEEvNS4_8identityES13_S1D_vS1E_EENS_8epilogue10collective6detail29Sm90TmaWarpSpecializedAdapterINS1H_15DefaultEpilogueISJ_SK_SK_NS1G_6thread17LinearCombinationISJ_Li1EffLNS1L_9ScaleType4KindE0ELNS_15FloatRoundStyleE2ESJ_EENS1_15EpilogueDefaultEEEEEvvEEEEvNT_6ParamsE)
        /*0008*/ 	.word	0x000000a8


	//----- nvinfo : EIATTR_FRAME_SIZE
	.align		4
.L_15:
        /*000c*/ 	.byte	0x04, 0x11
        /*000e*/ 	.short	(.L_17 - .L_16)
	.align		4
.L_16:
        /*0010*/ 	.word	index@(_ZN7cutlass13device_kernelINS_4gemm6kernel13GemmUniversalIN4cute5tupleIJiiiiEEENS1_10collective13CollectiveMmaINS1_34MainloopSm90TmaGmmaWarpSpecializedILi9ENS5_IJNS4_1CILi4EEESB_NSA_ILi1EEEEEENS1_35KernelTmaWarpSpecializedCooperativeEEENS5_IJNSA_ILi128EEENSA_ILi64EEESH_EEENS_6half_tENS5_IJlSC_lEEESJ_SK_NS4_8TiledMMAINS4_8MMA_AtomIJNS4_4SM904GMMA25MMA_64x64x16_F32F16F16_SSILNSO_5MajorE0ELSQ_0ELNSO_7ScaleInE1ELSR_1EEEEEENS4_6LayoutINS5_IJNSA_ILi2EEESC_SC_EEENS5_IJSC_NSA_ILi0EEESX_EEEEENS5_IJNS4_10UnderscoreES10_S10_EEEEENS4_23SM90_TMA_LOAD_MULTICASTENS4_14ComposedLayoutINS4_7SwizzleILi3ELi4ELi3EEENS4_18smem_ptr_flag_bitsILi16EEENSU_INS5_IJNSA_ILi8EEESH_EEENS5_IJSH_SC_EEEEEEEvNS4_8identityES13_S1D_vS1E_EENS_8epilogue10collective6detail29Sm90TmaWarpSpecializedAdapterINS1H_15DefaultEpilogueISJ_SK_SK_NS1G_6thread17LinearCombinationISJ_Li1EffLNS1L_9ScaleType4KindE0ELNS_15FloatRoundStyleE2ESJ_EENS1_15EpilogueDefaultEEEEEvvEEEEvNT_6ParamsE)
        /*0014*/ 	.word	0x00000000


	//----- nvinfo : EIATTR_MIN_STACK_SIZE
	.align		4
.L_17:
        /*0018*/ 	.byte	0x04, 0x12
        /*001a*/ 	.short	(.L_19 - .L_18)
	.align		4
.L_18:
        /*001c*/ 	.word	index@(_ZN7cutlass13device_kernelINS_4gemm6kernel13GemmUniversalIN4cute5tupleIJiiiiEEENS1_10collective13CollectiveMmaINS1_34MainloopSm90TmaGmmaWarpSpecializedILi9ENS5_IJNS4_1CILi4EEESB_NSA_ILi1EEEEEENS1_35KernelTmaWarpSpecializedCooperativeEEENS5_IJNSA_ILi128EEENSA_ILi64EEESH_EEENS_6half_tENS5_IJlSC_lEEESJ_SK_NS4_8TiledMMAINS4_8MMA_AtomIJNS4_4SM904GMMA25MMA_64x64x16_F32F16F16_SSILNSO_5MajorE0ELSQ_0ELNSO_7ScaleInE1ELSR_1EEEEEENS4_6LayoutINS5_IJNSA_ILi2EEESC_SC_EEENS5_IJSC_NSA_ILi0EEESX_EEEEENS5_IJNS4_10UnderscoreES10_S10_EEEEENS4_23SM90_TMA_LOAD_MULTICASTENS4_14ComposedLayoutINS4_7SwizzleILi3ELi4ELi3EEENS4_18smem_ptr_flag_bitsILi16EEENSU_INS5_IJNSA_ILi8EEESH_EEENS5_IJSH_SC_EEEEEEEvNS4_8identityES13_S1D_vS1E_EENS_8epilogue10collective6detail29Sm90TmaWarpSpecializedAdapterINS1H_15DefaultEpilogueISJ_SK_SK_NS1G_6thread17LinearCombinationISJ_Li1EffLNS1L_9ScaleType4KindE0ELNS_15FloatRoundStyleE2ESJ_EENS1_15EpilogueDefaultEEEEEvvEEEEvNT_6ParamsE)
        /*0020*/ 	.word	0x00000000
.L_19:


//--------------------- .nv.compat                --------------------------
	.section	.nv.compat,"",@"SHT_CUDA_COMPAT_INFO"
	.align	4
        /*0000*/ 	.byte	0x02, 0x09, 0x01, 0x00, 0x02, 0x02, 0x04, 0x00, 0x02, 0x05, 0x05, 0x00, 0x03, 0x07, 0x01, 0x01
        /*0010*/ 	.byte	0x02, 0x03, 0x01, 0x00, 0x02, 0x06, 0x01, 0x00, 0x04, 0x0b, 0x08, 0x00, 0x00, 0x00, 0x00, 0x00
        /*0020*/ 	.byte	0x00, 0x00, 0x00, 0x00


//--------------------- .nv.info._ZN7cutlass13device_kernelINS_4gemm6kernel13GemmUniversalIN4cute5tupleIJiiiiEEENS1_10collective13CollectiveMmaINS1_34MainloopSm90TmaGmmaWarpSpecializedILi9ENS5_IJNS4_1CILi4EEESB_NSA_ILi1EEEEEENS1_35KernelTmaWarpSpecializedCooperativeEEENS5_IJNSA_ILi128EEENSA_ILi64EEESH_EEENS_6half_tENS5_IJlSC_lEEESJ_SK_NS4_8TiledMMAINS4_8MMA_AtomIJNS4_4SM904GMMA25MMA_64x64x16_F32F16F16_SSILNSO_5MajorE0ELSQ_0ELNSO_7ScaleInE1ELSR_1EEEEEENS4_6LayoutINS5_IJNSA_ILi2EEESC_SC_EEENS5_IJSC_NSA_ILi0EEESX_EEEEENS5_IJNS4_10UnderscoreES10_S10_EEEEENS4_23SM90_TMA_LOAD_MULTICASTENS4_14ComposedLayoutINS4_7SwizzleILi3ELi4ELi3EEENS4_18smem_ptr_flag_bitsILi16EEENSU_INS5_IJNSA_ILi8EEESH_EEENS5_IJSH_SC_EEEEEEEvNS4_8identityES13_S1D_vS1E_EENS_8epilogue10collective6detail29Sm90TmaWarpSpecializedAdapterINS1H_15DefaultEpilogueISJ_SK_SK_NS1G_6thread17LinearCombinationISJ_Li1EffLNS1L_9ScaleType4KindE0ELNS_15FloatRoundStyleE2ESJ_EENS1_15EpilogueDefaultEEEEEvvEEEEvNT_6ParamsE --------------------------
	.section	.nv.info._ZN7cutlass13device_kernelINS_4gemm6kernel13GemmUniversalIN4cute5tupleIJiiiiEEENS1_10collective13CollectiveMmaINS1_34MainloopSm90TmaGmmaWarpSpecializedILi9ENS5_IJNS4_1CILi4EEESB_NSA_ILi1EEEEEENS1_35KernelTmaWarpSpecializedCooperativeEEENS5_IJNSA_ILi128EEENSA_ILi64EEESH_EEENS_6half_tENS5_IJlSC_lEEESJ_SK_NS4_8TiledMMAINS4_8MMA_AtomIJNS4_4SM904GMMA25MMA_64x64x16_F32F16F16_SSILNSO_5MajorE0ELSQ_0ELNSO_7ScaleInE1ELSR_1EEEEEENS4_6LayoutINS5_IJNSA_ILi2EEESC_SC_EEENS5_IJSC_NSA_ILi0EEESX_EEEEENS5_IJNS4_10UnderscoreES10_S10_EEEEENS4_23SM90_TMA_LOAD_MULTICASTENS4_14ComposedLayoutINS4_7SwizzleILi3ELi4ELi3EEENS4_18smem_ptr_flag_bitsILi16EEENSU_INS5_IJNSA_ILi8EEESH_EEENS5_IJSH_SC_EEEEEEEvNS4_8identityES13_S1D_vS1E_EENS_8epilogue10collective6detail29Sm90TmaWarpSpecializedAdapterINS1H_15DefaultEpilogueISJ_SK_SK_NS1G_6thread17LinearCombinationISJ_Li1EffLNS1L_9ScaleType4KindE0ELNS_15FloatRoundStyleE2ESJ_EENS1_15EpilogueDefaultEEEEEvvEEEEvNT_6ParamsE,"",@"SHT_CUDA_INFO"
	.sectionflags	@""
	.align	4


	//----- nvinfo : EIATTR_CUDA_API_VERSION
	.align		4
        /*0000*/ 	.byte	0x04, 0x37
        /*0002*/ 	.short	(.L_21 - .L_20)
.L_20:
        /*0004*/ 	.word	0x00000082


	//----- nvinfo : EIATTR_KPARAM_INFO
	.align		4
.L_21:
        /*0008*/ 	.byte	0x04, 0x17
        /*000a*/ 	.short	(.L_23 - .L_22)
.L_22:
        /*000c*/ 	.word	0x00000000
        /*0010*/ 	.short	0x0000
        /*0012*/ 	.short	0x0070
        /*0014*/ 	.byte	0x00, 0xf0, 0x01, 0x10


	//----- nvinfo : EIATTR_SPARSE_MMA_MASK
	.align		4
.L_23:
        /*0018*/ 	.byte	0x03, 0x50
        /*001a*/ 	.short	0x0000


	//----- nvinfo : EIATTR_MAXREG_COUNT
	.align		4
        /*001c*/ 	.byte	0x03, 0x1b
        /*001e*/ 	.short	0x00a8


	//----- nvinfo : EIATTR_NUM_BARRIERS
	.align		4
        /*0020*/ 	.byte	0x02, 0x4c
        /*0022*/ 	.byte	0x01
	.zero		1


	//----- nvinfo : EIATTR_EXTERNS
	.align		4
        /*0024*/ 	.byte	0x04, 0x0f
        /*0026*/ 	.short	(.L_25 - .L_24)


	//   ....[0]....
	.align		4
.L_24:
        /*0028*/ 	.word	index@(__assertfail)


	//----- nvinfo : EIATTR_MERCURY_ISA_VERSION
	.align		4
.L_25:
        /*002c*/ 	.byte	0x03, 0x5f
        /*002e*/ 	.short	0x0101


	//----- nvinfo : EIATTR_INT_WARP_WIDE_INSTR_OFFSETS
	.align		4
        /*0030*/ 	.byte	0x04, 0x31
        /*0032*/ 	.short	(.L_27 - .L_26)


	//   ....[0]....
.L_26:
        /*0034*/ 	.word	0x00000550


	//   ....[1]....
        /*0038*/ 	.word	0x00000580


	//   ....[2]....
        /*003c*/ 	.word	0x00000730


	//----- nvinfo : EIATTR_COOP_GROUP_MASK_REGIDS
	.align		4
.L_27:
        /*0040*/ 	.byte	0x04, 0x29
        /*0042*/ 	.short	(.L_29 - .L_28)


	//   ....[0]....
.L_28:
        /*0044*/ 	.word	0xffffffff


	//   ....[1]....
        /*0048*/ 	.word	0xffffffff


	//   ....[2]....
        /*004c*/ 	.word	0xffffffff


	//   ....[3]....
        /*0050*/ 	.word	0xffffffff


	//   ....[4]....
        /*0054*/ 	.word	0xffffffff


	//   ....[5]....
        /*0058*/ 	.word	0xffffffff


	//----- nvinfo : EIATTR_COOP_GROUP_INSTR_OFFSETS
	.align		4
.L_29:
        /*005c*/ 	.byte	0x04, 0x28
        /*005e*/ 	.short	(.L_31 - .L_30)


	//   ....[0]....
.L_30:
        /*0060*/ 	.word	0x00000060


	//   ....[1]....
        /*0064*/ 	.word	0x00000070


	//   ....[2]....
        /*0068*/ 	.word	0x00000130


	//   ....[3]....
        /*006c*/ 	.word	0x000003a0


	//   ....[4]....
        /*0070*/ 	.word	0x000008e0


	//   ....[5]....
        /*0074*/ 	.word	0x00001320


	//----- nvinfo : EIATTR_REG_RECONFIG
	.align		4
.L_31:
        /*0078*/ 	.byte	0x01, 0x54
	.zero		2


	//----- nvinfo : EIATTR_SYSCALL_OFFSETS
	.align		4
        /*007c*/ 	.byte	0x04, 0x46
        /*007e*/ 	.short	(.L_33 - .L_32)


	//   ....[0]....
.L_32:
        /*0080*/ 	.word	0x000014e0


	//----- nvinfo : EIATTR_MBARRIER_INSTR_OFFSETS
	.align		4
.L_33:
        /*0084*/ 	.byte	0x04, 0x39
        /*0086*/ 	.short	(.L_35 - .L_34)


	//   ....[0]....
.L_34:
        /*0088*/ 	.word	0x00000250
        /*008c*/ 	.word	0x000000ff
        /*0090*/ 	.word	0x00000000
        /*0094*/ 	.short	0x0100
        /*0096*/ 	.byte	0x08
	.zero		1


	//   ....[1]....
        /*0098*/ 	.word	0x00000260
        /*009c*/ 	.word	0x000000ff
        /*00a0*/ 	.word	0x00000048
        /*00a4*/ 	.short	0x0100
        /*00a6*/ 	.byte	0x08
	.zero		1


	//   ....[2]....
        /*00a8*/ 	.word	0x00000270
        /*00ac*/ 	.word	0x000000ff
        /*00b0*/ 	.word	0x00000008
        /*00b4*/ 	.short	0x0100
        /*00b6*/ 	.byte	0x08
	.zero		1


	//   ....[3]....
        /*00b8*/ 	.word	0x00000280
        /*00bc*/ 	.word	0x000000ff
        /*00c0*/ 	.word	0x00000050
        /*00c4*/ 	.short	0x0100
        /*00c6*/ 	.byte	0x08
	.zero		1


	//   ....[4]....
        /*00c8*/ 	.word	0x00000290
        /*00cc*/ 	.word	0x000000ff
        /*00d0*/ 	.word	0x00000010
        /*00d4*/ 	.short	0x0100
        /*00d6*/ 	.byte	0x08
	.zero		1


	//   ....[5]....
        /*00d8*/ 	.word	0x000002a0
        /*00dc*/ 	.word	0x000000ff
        /*00e0*/ 	.word	0x00000058
        /*00e4*/ 	.short	0x0100
        /*00e6*/ 	.byte	0x08
	.zero		1


	//   ....[6]....
        /*00e8*/ 	.word	0x000002b0
        /*00ec*/ 	.word	0x000000ff
        /*00f0*/ 	.word	0x00000018
        /*00f4*/ 	.short	0x0100
        /*00f6*/ 	.byte	0x08
	.zero		1


	//   ....[7]....
        /*00f8*/ 	.word	0x000002c0
        /*00fc*/ 	.word	0x000000ff
        /*0100*/ 	.word	0x00000060
        /*0104*/ 	.short	0x0100
        /*0106*/ 	.byte	0x08
	.zero		1


	//   ....[8]....
        /*0108*/ 	.word	0x000002d0
        /*010c*/ 	.word	0x000000ff
        /*0110*/ 	.word	0x00000020
        /*0114*/ 	.short	0x0100
        /*0116*/ 	.byte	0x08
	.zero		1


	//   ....[9]....
        /*0118*/ 	.word	0x000002e0
        /*011c*/ 	.word	0x000000ff
        /*0120*/ 	.word	0x00000068
        /*0124*/ 	.short	0x0100
        /*0126*/ 	.byte	0x08
	.zero		1


	//   ....[10]....
        /*0128*/ 	.word	0x000002f0
        /*012c*/ 	.word	0x000000ff
        /*0130*/ 	.word	0x00000028
        /*0134*/ 	.short	0x0100
        /*0136*/ 	.byte	0x08
	.zero		1


	//   ....[11]....
        /*0138*/ 	.word	0x00000300
        /*013c*/ 	.word	0x000000ff
        /*0140*/ 	.word	0x00000070
        /*0144*/ 	.short	0x0100
        /*0146*/ 	.byte	0x08
	.zero		1


	//   ....[12]....
        /*0148*/ 	.word	0x00000310
        /*014c*/ 	.word	0x000000ff
        /*0150*/ 	.word	0x00000030
        /*0154*/ 	.short	0x0100
        /*0156*/ 	.byte	0x08
	.zero		1


	//   ....[13]....
        /*0158*/ 	.word	0x00000320
        /*015c*/ 	.word	0x000000ff
        /*0160*/ 	.word	0x00000078
        /*0164*/ 	.short	0x0100
        /*0166*/ 	.byte	0x08
	.zero		1


	//   ....[14]....
        /*0168*/ 	.word	0x00000330
        /*016c*/ 	.word	0x000000ff
        /*0170*/ 	.word	0x00000038
        /*0174*/ 	.short	0x0100
        /*0176*/ 	.byte	0x08
	.zero		1


	//   ....[15]....
        /*0178*/ 	.word	0x00000340
        /*017c*/ 	.word	0x000000ff
        /*0180*/ 	.word	0x00000080
        /*0184*/ 	.short	0x0100
        /*0186*/ 	.byte	0x08
	.zero		1


	//   ....[16]....
        /*0188*/ 	.word	0x00000350
        /*018c*/ 	.word	0x000000ff
        /*0190*/ 	.word	0x00000040
        /*0194*/ 	.short	0x0100
        /*0196*/ 	.byte	0x08
	.zero		1


	//   ....[17]....
        /*0198*/ 	.word	0x00000360
        /*019c*/ 	.word	0x000000ff
        /*01a0*/ 	.word	0x00000088
        /*01a4*/ 	.short	0x0100
        /*01a6*/ 	.byte	0x08
	.zero		1


	//   ....[18]....
        /*01a8*/ 	.word	0x000007c0
        /*01ac*/ 	.word	0x000000ff
        /*01b0*/ 	.word	0x000000a0
        /*01b4*/ 	.short	0x0100
        /*01b6*/ 	.byte	0x06
	.zero		1


	//   ....[19]....
        /*01b8*/ 	.word	0x00000860
        /*01bc*/ 	.word	0x000000ff
        /*01c0*/ 	.word	0x000000a8
        /*01c4*/ 	.short	0x0100
        /*01c6*/ 	.byte	0x06
	.zero		1


	//   ....[20]....
        /*01c8*/ 	.word	0x000015a0
        /*01cc*/ 	.word	0x00000003
        /*01d0*/ 	.word	0x00000000
        /*01d4*/ 	.short	0x010a
        /*01d6*/ 	.byte	0x3f
	.zero		1


	//   ....[21]....
        /*01d8*/ 	.word	0x000015e0
        /*01dc*/ 	.word	0x00000003
        /*01e0*/ 	.word	0x00000000
        /*01e4*/ 	.short	0x010a
        /*01e6*/ 	.byte	0x3f
	.zero		1


	//   ....[22]....
        /*01e8*/ 	.word	0x000019b0
        /*01ec*/ 	.word	0x00000005
        /*01f0*/ 	.word	0x00000000
        /*01f4*/ 	.short	0x010a
        /*01f6*/ 	.byte	0x3f
	.zero		1


	//   ....[23]....
        /*01f8*/ 	.word	0x000019f0
        /*01fc*/ 	.word	0x00000005
        /*0200*/ 	.word	0x00000000
        /*0204*/ 	.short	0x010a
        /*0206*/ 	.byte	0x3f
	.zero		1


	//   ....[24]....
        /*0208*/ 	.word	0x00001c50
        /*020c*/ 	.word	0x00000005
        /*0210*/ 	.word	0x00000000
        /*0214*/ 	.short	0x0101
        /*0216*/ 	.byte	0x3f
	.zero		1


	//   ....[25]....
        /*0218*/ 	.word	0x00001e70
        /*021c*/ 	.word	0x00000003
        /*0220*/ 	.word	0x00000000
        /*0224*/ 	.short	0x0101
        /*0226*/ 	.byte	0x3f
	.zero		1


	//   ....[26]....
        /*0228*/ 	.word	0x000054a0
        /*022c*/ 	.word	0x0000000e
        /*0230*/ 	.word	0x00000048
        /*0234*/ 	.short	0x010a
        /*0236*/ 	.byte	0x3f
	.zero		1


	//   ....[27]....
        /*0238*/ 	.word	0x00005850
        /*023c*/ 	.word	0x00000006
        /*0240*/ 	.word	0x000000a8
        /*0244*/ 	.short	0x0101
        /*0246*/ 	.byte	0x3f
	.zero		1


	//   ....[28]....
        /*0248*/ 	.word	0x00005f80
        /*024c*/ 	.word	0x00000007
        /*0250*/ 	.word	0x00000000
        /*0254*/ 	.short	0x010a
        /*0256*/ 	.byte	0x3f
	.zero		1


	//   ....[29]....
        /*0258*/ 	.word	0x00006000
        /*025c*/ 	.word	0x00000009
        /*0260*/ 	.word	0x00000000
        /*0264*/ 	.short	0x010a
        /*0266*/ 	.byte	0x3f
	.zero		1


	//   ....[30]....
        /*0268*/ 	.word	0x00006090
        /*026c*/ 	.word	0x00000006
        /*0270*/ 	.word	0x00000000
        /*0274*/ 	.short	0x010a
        /*0276*/ 	.byte	0x3f
	.zero		1


	//   ....[31]....
        /*0278*/ 	.word	0x00006120
        /*027c*/ 	.word	0x00000009
        /*0280*/ 	.word	0x00000000
        /*0284*/ 	.short	0x010a
        /*0286*/ 	.byte	0x3f
	.zero		1


	//   ....[32]....
        /*0288*/ 	.word	0x000061b0
        /*028c*/ 	.word	0x00000006
        /*0290*/ 	.word	0x00000000
        /*0294*/ 	.short	0x010a
        /*0296*/ 	.byte	0x3f
	.zero		1


	//   ....[33]....
        /*0298*/ 	.word	0x00006240
        /*029c*/ 	.word	0x00000009
        /*02a0*/ 	.word	0x00000000
        /*02a4*/ 	.short	0x010a
        /*02a6*/ 	.byte	0x3f
	.zero		1


	//   ....[34]....
        /*02a8*/ 	.word	0x000062d0
        /*02ac*/ 	.word	0x00000006
        /*02b0*/ 	.word	0x00000000
        /*02b4*/ 	.short	0x010a
        /*02b6*/ 	.byte	0x3f
	.zero		1


	//   ....[35]....
        /*02b8*/ 	.word	0x00006360
        /*02bc*/ 	.word	0x00000009
        /*02c0*/ 	.word	0x00000000
        /*02c4*/ 	.short	0x010a
        /*02c6*/ 	.byte	0x3f
	.zero		1


	//   ....[36]....
        /*02c8*/ 	.word	0x000063f0
        /*02cc*/ 	.word	0x00000003
        /*02d0*/ 	.word	0x00000000
        /*02d4*/ 	.short	0x010a
        /*02d6*/ 	.byte	0x3f
	.zero		1


	//   ....[37]....
        /*02d8*/ 	.word	0x00006450
        /*02dc*/ 	.word	0x00000003
        /*02e0*/ 	.word	0x00000000
        /*02e4*/ 	.short	0x010a
        /*02e6*/ 	.byte	0x3f
	.zero		1


	//   ....[38]....
        /*02e8*/ 	.word	0x000064a0
        /*02ec*/ 	.word	0x00000005
        /*02f0*/ 	.word	0x00000000
        /*02f4*/ 	.short	0x010a
        /*02f6*/ 	.byte	0x3f
	.zero		1


	//   ....[39]....
        /*02f8*/ 	.word	0x00006570
        /*02fc*/ 	.word	0x0000000e
        /*0300*/ 	.word	0x00000048
        /*0304*/ 	.short	0x010a
        /*0306*/ 	.byte	0x3f
	.zero		1


	//   ....[40]....
        /*0308*/ 	.word	0x00006640
        /*030c*/ 	.word	0x00000007
        /*0310*/ 	.word	0x00000000
        /*0314*/ 	.short	0x010a
        /*0316*/ 	.byte	0x3f
	.zero		1


	//   ....[41]....
        /*0318*/ 	.word	0x00006690
        /*031c*/ 	.word	0x00000009
        /*0320*/ 	.word	0x00000000
        /*0324*/ 	.short	0x010a
        /*0326*/ 	.byte	0x3f
	.zero		1


	//   ....[42]....
        /*0328*/ 	.word	0x000066e0
        /*032c*/ 	.word	0x00000006
        /*0330*/ 	.word	0x00000000
        /*0334*/ 	.short	0x010a
        /*0336*/ 	.byte	0x3f
	.zero		1


	//   ....[43]....
        /*0338*/ 	.word	0x00006730
        /*033c*/ 	.word	0x00000009
        /*0340*/ 	.word	0x00000000
        /*0344*/ 	.short	0x010a
        /*0346*/ 	.byte	0x3f
	.zero		1


	//   ....[44]....
        /*0348*/ 	.word	0x00006780
        /*034c*/ 	.word	0x00000006
        /*0350*/ 	.word	0x00000000
        /*0354*/ 	.short	0x010a
        /*0356*/ 	.byte	0x3f
	.zero		1


	//   ....[45]....
        /*0358*/ 	.word	0x000067d0
        /*035c*/ 	.word	0x00000009
        /*0360*/ 	.word	0x00000000
        /*0364*/ 	.short	0x010a
        /*0366*/ 	.byte	0x3f
	.zero		1


	//   ....[46]....
        /*0368*/ 	.word	0x00006820
        /*036c*/ 	.word	0x00000006
        /*0370*/ 	.word	0x00000000
        /*0374*/ 	.short	0x010a
        /*0376*/ 	.byte	0x3f
	.zero		1


	//   ....[47]....
        /*0378*/ 	.word	0x00006870
        /*037c*/ 	.word	0x00000009
        /*0380*/ 	.word	0x00000000
        /*0384*/ 	.short	0x010a
        /*0386*/ 	.byte	0x3f
	.zero		1


	//----- nvinfo : EIATTR_NUM_MBARRIERS
	.align		4
.L_35:
        /*0388*/ 	.byte	0x03, 0x38
        /*038a*/ 	.short	0x0014


	//----- nvinfo : EIATTR_EXIT_INSTR_OFFSETS
	.align		4
        /*038c*/ 	.byte	0x04, 0x1c
        /*038e*/ 	.short	(.L_37 - .L_36)


	//   ....[0]....
.L_36:
        /*0390*/ 	.word	0x00000a40


	//   ....[1]....
        /*0394*/ 	.word	0x00001250


	//   ....[2]....
        /*0398*/ 	.word	0x00004a90


	//   ....[3]....
        /*039c*/ 	.word	0x00004ff0


	//   ....[4]....
        /*03a0*/ 	.word	0x00006440


	//----- nvinfo : EIATTR_MAX_THREADS
	.align		4
.L_37:
        /*03a4*/ 	.byte	0x04, 0x05
        /*03a6*/ 	.short	(.L_39 - .L_38)
.L_38:
        /*03a8*/ 	.word	0x00000180
        /*03ac*/ 	.word	0x00000001
        /*03b0*/ 	.word	0x00000001


	//----- nvinfo : EIATTR_CRS_STACK_SIZE
	.align		4
.L_39:
        /*03b4*/ 	.byte	0x04, 0x1e
        /*03b6*/ 	.short	(.L_41 - .L_40)
.L_40:
        /*03b8*/ 	.word	0x00000000


	//----- nvinfo : EIATTR_CBANK_PARAM_SIZE
	.align		4
.L_41:
        /*03bc*/ 	.byte	0x03, 0x19
        /*03be*/ 	.short	0x0470


	//----- nvinfo : EIATTR_PARAM_CBANK
	.align		4
        /*03c0*/ 	.byte	0x04, 0x0a
        /*03c2*/ 	.short	(.L_43 - .L_42)
	.align		4
.L_42:
        /*03c4*/ 	.word	index@(.nv.constant0._ZN7cutlass13device_kernelINS_4gemm6kernel13GemmUniversalIN4cute5tupleIJiiiiEEENS1_10collective13CollectiveMmaINS1_34MainloopSm90TmaGmmaWarpSpecializedILi9ENS5_IJNS4_1CILi4EEESB_NSA_ILi1EEEEEENS1_35KernelTmaWarpSpecializedCooperativeEEENS5_IJNSA_ILi128EEENSA_ILi64EEESH_EEENS_6half_tENS5_IJlSC_lEEESJ_SK_NS4_8TiledMMAINS4_8MMA_AtomIJNS4_4SM904GMMA25MMA_64x64x16_F32F16F16_SSILNSO_5MajorE0ELSQ_0ELNSO_7ScaleInE1ELSR_1EEEEEENS4_6LayoutINS5_IJNSA_ILi2EEESC_SC_EEENS5_IJSC_NSA_ILi0EEESX_EEEEENS5_IJNS4_10UnderscoreES10_S10_EEEEENS4_23SM90_TMA_LOAD_MULTICASTENS4_14ComposedLayoutINS4_7SwizzleILi3ELi4ELi3EEENS4_18smem_ptr_flag_bitsILi16EEENSU_INS5_IJNSA_ILi8EEESH_EEENS5_IJSH_SC_EEEEEEEvNS4_8identityES13_S1D_vS1E_EENS_8epilogue10collective6detail29Sm90TmaWarpSpecializedAdapterINS1H_15DefaultEpilogueISJ_SK_SK_NS1G_6thread17LinearCombinationISJ_Li1EffLNS1L_9ScaleType4KindE0ELNS_15FloatRoundStyleE2ESJ_EENS1_15EpilogueDefaultEEEEEvvEEEEvNT_6ParamsE)
        /*03c8*/ 	.short	0x0210
        /*03ca*/ 	.short	0x0470


	//----- nvinfo : EIATTR_SW_WAR
	.align		4
.L_43:
        /*03cc*/ 	.byte	0x04, 0x36
        /*03ce*/ 	.short	(.L_45 - .L_44)
.L_44:
        /*03d0*/ 	.word	0x00000008
.L_45:


//--------------------- .nv.callgraph             --------------------------
	.section	.nv.callgraph,"",@"SHT_CUDA_CALLGRAPH"
	.align	4
	.sectionentsize	8
	.align		4
        /*0000*/ 	.word	0x00000000
	.align		4
        /*0004*/ 	.word	0xffffffff
	.align		4
        /*0008*/ 	.word	index@(_ZN7cutlass13device_kernelINS_4gemm6kernel13GemmUniversalIN4cute5tupleIJiiiiEEENS1_10collective13CollectiveMmaINS1_34MainloopSm90TmaGmmaWarpSpecializedILi9ENS5_IJNS4_1CILi4EEESB_NSA_ILi1EEEEEENS1_35KernelTmaWarpSpecializedCooperativeEEENS5_IJNSA_ILi128EEENSA_ILi64EEESH_EEENS_6half_tENS5_IJlSC_lEEESJ_SK_NS4_8TiledMMAINS4_8MMA_AtomIJNS4_4SM904GMMA25MMA_64x64x16_F32F16F16_SSILNSO_5MajorE0ELSQ_0ELNSO_7ScaleInE1ELSR_1EEEEEENS4_6LayoutINS5_IJNSA_ILi2EEESC_SC_EEENS5_IJSC_NSA_ILi0EEESX_EEEEENS5_IJNS4_10UnderscoreES10_S10_EEEEENS4_23SM90_TMA_LOAD_MULTICASTENS4_14ComposedLayoutINS4_7SwizzleILi3ELi4ELi3EEENS4_18smem_ptr_flag_bitsILi16EEENSU_INS5_IJNSA_ILi8EEESH_EEENS5_IJSH_SC_EEEEEEEvNS4_8identityES13_S1D_vS1E_EENS_8epilogue10collective6detail29Sm90TmaWarpSpecializedAdapterINS1H_15DefaultEpilogueISJ_SK_SK_NS1G_6thread17LinearCombinationISJ_Li1EffLNS1L_9ScaleType4KindE0ELNS_15FloatRoundStyleE2ESJ_EENS1_15EpilogueDefaultEEEEEvvEEEEvNT_6ParamsE)
	.align		4
        /*000c*/ 	.word	index@(__assertfail)
	.align		4
        /*0010*/ 	.word	0x00000000
	.align		4
        /*0014*/ 	.word	0xfffffffe
	.align		4
        /*0018*/ 	.word	0x00000000
	.align		4
        /*001c*/ 	.word	0xfffffffd
	.align		4
        /*0020*/ 	.word	0x00000000
	.align		4
        /*0024*/ 	.word	0xfffffffc


//--------------------- .nv.constant4             --------------------------
	.section	.nv.constant4,"a",@progbits
	.align	8
	.align		8
.nv.constant4:
        /*0000*/ 	.dword	__assertfail
	.align		8
        /*0008*/ 	.dword	__unnamed_1
	.align		8
        /*0010*/ 	.dword	_ZN40_INTERNAL_88565cef_4_k_cu_f2859d09_296924cuda3std3__45__cpo5beginE
	.align		8
        /*0018*/ 	.dword	_ZN40_INTERNAL_88565cef_4_k_cu_f2859d09_296924cuda3std3__45__cpo3endE
	.align		8
        /*0020*/ 	.dword	_ZN40_INTERNAL_88565cef_4_k_cu_f2859d09_296924cuda3std3__45__cpo6cbeginE
	.align		8
        /*0028*/ 	.dword	_ZN40_INTERNAL_88565cef_4_k_cu_f2859d09_296924cuda3std3__45__cpo4cendE
	.align		8
        /*0030*/ 	.dword	_ZN40_INTERNAL_88565cef_4_k_cu_f2859d09_296924cuda3std3__442_GLOBAL__N__88565cef_4_k_cu_f2859d09_296926ignoreE
	.align		8
        /*0038*/ 	.dword	_ZN40_INTERNAL_88565cef_4_k_cu_f2859d09_296924cuda3std3__419piecewise_constructE
	.align		8
        /*0040*/ 	.dword	_ZN40_INTERNAL_88565cef_4_k_cu_f2859d09_296924cuda3std3__48in_placeE
	.align		8
        /*0048*/ 	.dword	_ZN40_INTERNAL_88565cef_4_k_cu_f2859d09_296924cuda3std6ranges3__45__cpo4swapE
	.align		8
        /*0050*/ 	.dword	_ZN40_INTERNAL_88565cef_4_k_cu_f2859d09_296924cuda3std6ranges3__45__cpo9iter_moveE
	.align		8
        /*0058*/ 	.dword	_ZN40_INTERNAL_88565cef_4_k_cu_f2859d09_296924cute7productE
	.align		8
        /*0060*/ 	.dword	_ZN40_INTERNAL_88565cef_4_k_cu_f2859d09_296924cute1_E
	.align		8
        /*0068*/ 	.dword	$str$22
	.align		8
        /*0070*/ 	.dword	$str$23


//--------------------- .text._ZN7cutlass13device_kernelINS_4gemm6kernel13GemmUniversalIN4cute5tupleIJiiiiEEENS1_10collective13CollectiveMmaINS1_34MainloopSm90TmaGmmaWarpSpecializedILi9ENS5_IJNS4_1CILi4EEESB_NSA_ILi1EEEEEENS1_35KernelTmaWarpSpecializedCooperativeEEENS5_IJNSA_ILi128EEENSA_ILi64EEESH_EEENS_6half_tENS5_IJlSC_lEEESJ_SK_NS4_8TiledMMAINS4_8MMA_AtomIJNS4_4SM904GMMA25MMA_64x64x16_F32F16F16_SSILNSO_5MajorE0ELSQ_0ELNSO_7ScaleInE1ELSR_1EEEEEENS4_6LayoutINS5_IJNSA_ILi2EEESC_SC_EEENS5_IJSC_NSA_ILi0EEESX_EEEEENS5_IJNS4_10UnderscoreES10_S10_EEEEENS4_23SM90_TMA_LOAD_MULTICASTENS4_14ComposedLayoutINS4_7SwizzleILi3ELi4ELi3EEENS4_18smem_ptr_flag_bitsILi16EEENSU_INS5_IJNSA_ILi8EEESH_EEENS5_IJSH_SC_EEEEEEEvNS4_8identityES13_S1D_vS1E_EENS_8epilogue10collective6detail29Sm90TmaWarpSpecializedAdapterINS1H_15DefaultEpilogueISJ_SK_SK_NS1G_6thread17LinearCombinationISJ_Li1EffLNS1L_9ScaleType4KindE0ELNS_15FloatRoundStyleE2ESJ_EENS1_15EpilogueDefaultEEEEEvvEEEEvNT_6ParamsE --------------------------
	.section	.text._ZN7cutlass13device_kernelINS_4gemm6kernel13GemmUniversalIN4cute5tupleIJiiiiEEENS1_10collective13CollectiveMmaINS1_34MainloopSm90TmaGmmaWarpSpecializedILi9ENS5_IJNS4_1CILi4EEESB_NSA_ILi1EEEEEENS1_35KernelTmaWarpSpecializedCooperativeEEENS5_IJNSA_ILi128EEENSA_ILi64EEESH_EEENS_6half_tENS5_IJlSC_lEEESJ_SK_NS4_8TiledMMAINS4_8MMA_AtomIJNS4_4SM904GMMA25MMA_64x64x16_F32F16F16_SSILNSO_5MajorE0ELSQ_0ELNSO_7ScaleInE1ELSR_1EEEEEENS4_6LayoutINS5_IJNSA_ILi2EEESC_SC_EEENS5_IJSC_NSA_ILi0EEESX_EEEEENS5_IJNS4_10UnderscoreES10_S10_EEEEENS4_23SM90_TMA_LOAD_MULTICASTENS4_14ComposedLayoutINS4_7SwizzleILi3ELi4ELi3EEENS4_18smem_ptr_flag_bitsILi16EEENSU_INS5_IJNSA_ILi8EEESH_EEENS5_IJSH_SC_EEEEEEEvNS4_8identityES13_S1D_vS1E_EENS_8epilogue10collective6detail29Sm90TmaWarpSpecializedAdapterINS1H_15DefaultEpilogueISJ_SK_SK_NS1G_6thread17LinearCombinationISJ_Li1EffLNS1L_9ScaleType4KindE0ELNS_15FloatRoundStyleE2ESJ_EENS1_15EpilogueDefaultEEEEEvvEEEEvNT_6ParamsE,"ax",@progbits
	.align	128
.text._ZN7cutlass13device_kernelINS_4gemm6kernel13GemmUniversalIN4cute5tupleIJiiiiEEENS1_10collective13CollectiveMmaINS1_34MainloopSm90TmaGmmaWarpSpecializedILi9ENS5_IJNS4_1CILi4EEESB_NSA_ILi1EEEEEENS1_35KernelTmaWarpSpecializedCooperativeEEENS5_IJNSA_ILi128EEENSA_ILi64EEESH_EEENS_6half_tENS5_IJlSC_lEEESJ_SK_NS4_8TiledMMAINS4_8MMA_AtomIJNS4_4SM904GMMA25MMA_64x64x16_F32F16F16_SSILNSO_5MajorE0ELSQ_0ELNSO_7ScaleInE1ELSR_1EEEEEENS4_6LayoutINS5_IJNSA_ILi2EEESC_SC_EEENS5_IJSC_NSA_ILi0EEESX_EEEEENS5_IJNS4_10UnderscoreES10_S10_EEEEENS4_23SM90_TMA_LOAD_MULTICASTENS4_14ComposedLayoutINS4_7SwizzleILi3ELi4ELi3EEENS4_18smem_ptr_flag_bitsILi16EEENSU_INS5_IJNSA_ILi8EEESH_EEENS5_IJSH_SC_EEEEEEEvNS4_8identityES13_S1D_vS1E_EENS_8epilogue10collective6detail29Sm90TmaWarpSpecializedAdapterINS1H_15DefaultEpilogueISJ_SK_SK_NS1G_6thread17LinearCombinationISJ_Li1EffLNS1L_9ScaleType4KindE0ELNS_15FloatRoundStyleE2ESJ_EENS1_15EpilogueDefaultEEEEEvvEEEEvNT_6ParamsE:
        .type           _ZN7cutlass13device_kernelINS_4gemm6kernel13GemmUniversalIN4cute5tupleIJiiiiEEENS1_10collective13CollectiveMmaINS1_34MainloopSm90TmaGmmaWarpSpecializedILi9ENS5_IJNS4_1CILi4EEESB_NSA_ILi1EEEEEENS1_35KernelTmaWarpSpecializedCooperativeEEENS5_IJNSA_ILi128EEENSA_ILi64EEESH_EEENS_6half_tENS5_IJlSC_lEEESJ_SK_NS4_8TiledMMAINS4_8MMA_AtomIJNS4_4SM904GMMA25MMA_64x64x16_F32F16F16_SSILNSO_5MajorE0ELSQ_0ELNSO_7ScaleInE1ELSR_1EEEEEENS4_6LayoutINS5_IJNSA_ILi2EEESC_SC_EEENS5_IJSC_NSA_ILi0EEESX_EEEEENS5_IJNS4_10UnderscoreES10_S10_EEEEENS4_23SM90_TMA_LOAD_MULTICASTENS4_14ComposedLayoutINS4_7SwizzleILi3ELi4ELi3EEENS4_18smem_ptr_flag_bitsILi16EEENSU_INS5_IJNSA_ILi8EEESH_EEENS5_IJSH_SC_EEEEEEEvNS4_8identityES13_S1D_vS1E_EENS_8epilogue10collective6detail29Sm90TmaWarpSpecializedAdapterINS1H_15DefaultEpilogueISJ_SK_SK_NS1G_6thread17LinearCombinationISJ_Li1EffLNS1L_9ScaleType4KindE0ELNS_15FloatRoundStyleE2ESJ_EENS1_15EpilogueDefaultEEEEEvvEEEEvNT_6ParamsE,@function
        .size           _ZN7cutlass13device_kernelINS_4gemm6kernel13GemmUniversalIN4cute5tupleIJiiiiEEENS1_10collective13CollectiveMmaINS1_34MainloopSm90TmaGmmaWarpSpecializedILi9ENS5_IJNS4_1CILi4EEESB_NSA_ILi1EEEEEENS1_35KernelTmaWarpSpecializedCooperativeEEENS5_IJNSA_ILi128EEENSA_ILi64EEESH_EEENS_6half_tENS5_IJlSC_lEEESJ_SK_NS4_8TiledMMAINS4_8MMA_AtomIJNS4_4SM904GMMA25MMA_64x64x16_F32F16F16_SSILNSO_5MajorE0ELSQ_0ELNSO_7ScaleInE1ELSR_1EEEEEENS4_6LayoutINS5_IJNSA_ILi2EEESC_SC_EEENS5_IJSC_NSA_ILi0EEESX_EEEEENS5_IJNS4_10UnderscoreES10_S10_EEEEENS4_23SM90_TMA_LOAD_MULTICASTENS4_14ComposedLayoutINS4_7SwizzleILi3ELi4ELi3EEENS4_18smem_ptr_flag_bitsILi16EEENSU_INS5_IJNSA_ILi8EEESH_EEENS5_IJSH_SC_EEEEEEEvNS4_8identityES13_S1D_vS1E_EENS_8epilogue10collective6detail29Sm90TmaWarpSpecializedAdapterINS1H_15DefaultEpilogueISJ_SK_SK_NS1G_6thread17LinearCombinationISJ_Li1EffLNS1L_9ScaleType4KindE0ELNS_15FloatRoundStyleE2ESJ_EENS1_15EpilogueDefaultEEEEEvvEEEEvNT_6ParamsE,(.L_x_146 - _ZN7cutlass13device_kernelINS_4gemm6kernel13GemmUniversalIN4cute5tupleIJiiiiEEENS1_10collective13CollectiveMmaINS1_34MainloopSm90TmaGmmaWarpSpecializedILi9ENS5_IJNS4_1CILi4EEESB_NSA_ILi1EEEEEENS1_35KernelTmaWarpSpecializedCooperativeEEENS5_IJNSA_ILi128EEENSA_ILi64EEESH_EEENS_6half_tENS5_IJlSC_lEEESJ_SK_NS4_8TiledMMAINS4_8MMA_AtomIJNS4_4SM904GMMA25MMA_64x64x16_F32F16F16_SSILNSO_5MajorE0ELSQ_0ELNSO_7ScaleInE1ELSR_1EEEEEENS4_6LayoutINS5_IJNSA_ILi2EEESC_SC_EEENS5_IJSC_NSA_ILi0EEESX_EEEEENS5_IJNS4_10UnderscoreES10_S10_EEEEENS4_23SM90_TMA_LOAD_MULTICASTENS4_14ComposedLayoutINS4_7SwizzleILi3ELi4ELi3EEENS4_18smem_ptr_flag_bitsILi16EEENSU_INS5_IJNSA_ILi8EEESH_EEENS5_IJSH_SC_EEEEEEEvNS4_8identityES13_S1D_vS1E_EENS_8epilogue10collective6detail29Sm90TmaWarpSpecializedAdapterINS1H_15DefaultEpilogueISJ_SK_SK_NS1G_6thread17LinearCombinationISJ_Li1EffLNS1L_9ScaleType4KindE0ELNS_15FloatRoundStyleE2ESJ_EENS1_15EpilogueDefaultEEEEEvvEEEEvNT_6ParamsE)
        .other          _ZN7cutlass13device_kernelINS_4gemm6kernel13GemmUniversalIN4cute5tupleIJiiiiEEENS1_10collective13CollectiveMmaINS1_34MainloopSm90TmaGmmaWarpSpecializedILi9ENS5_IJNS4_1CILi4EEESB_NSA_ILi1EEEEEENS1_35KernelTmaWarpSpecializedCooperativeEEENS5_IJNSA_ILi128EEENSA_ILi64EEESH_EEENS_6half_tENS5_IJlSC_lEEESJ_SK_NS4_8TiledMMAINS4_8MMA_AtomIJNS4_4SM904GMMA25MMA_64x64x16_F32F16F16_SSILNSO_5MajorE0ELSQ_0ELNSO_7ScaleInE1ELSR_1EEEEEENS4_6LayoutINS5_IJNSA_ILi2EEESC_SC_EEENS5_IJSC_NSA_ILi0EEESX_EEEEENS5_IJNS4_10UnderscoreES10_S10_EEEEENS4_23SM90_TMA_LOAD_MULTICASTENS4_14ComposedLayoutINS4_7SwizzleILi3ELi4ELi3EEENS4_18smem_ptr_flag_bitsILi16EEENSU_INS5_IJNSA_ILi8EEESH_EEENS5_IJSH_SC_EEEEEEEvNS4_8identityES13_S1D_vS1E_EENS_8epilogue10collective6detail29Sm90TmaWarpSpecializedAdapterINS1H_15DefaultEpilogueISJ_SK_SK_NS1G_6thread17LinearCombinationISJ_Li1EffLNS1L_9ScaleType4KindE0ELNS_15FloatRoundStyleE2ESJ_EENS1_15EpilogueDefaultEEEEEvvEEEEvNT_6ParamsE,@"STO_CUDA_ENTRY STV_DEFAULT"
_ZN7cutlass13device_kernelINS_4gemm6kernel13GemmUniversalIN4cute5tupleIJiiiiEEENS1_10collective13CollectiveMmaINS1_34MainloopSm90TmaGmmaWarpSpecializedILi9ENS5_IJNS4_1CILi4EEESB_NSA_ILi1EEEEEENS1_35KernelTmaWarpSpecializedCooperativeEEENS5_IJNSA_ILi128EEENSA_ILi64EEESH_EEENS_6half_tENS5_IJlSC_lEEESJ_SK_NS4_8TiledMMAINS4_8MMA_AtomIJNS4_4SM904GMMA25MMA_64x64x16_F32F16F16_SSILNSO_5MajorE0ELSQ_0ELNSO_7ScaleInE1ELSR_1EEEEEENS4_6LayoutINS5_IJNSA_ILi2EEESC_SC_EEENS5_IJSC_NSA_ILi0EEESX_EEEEENS5_IJNS4_10UnderscoreES10_S10_EEEEENS4_23SM90_TMA_LOAD_MULTICASTENS4_14ComposedLayoutINS4_7SwizzleILi3ELi4ELi3EEENS4_18smem_ptr_flag_bitsILi16EEENSU_INS5_IJNSA_ILi8EEESH_EEENS5_IJSH_SC_EEEEEEEvNS4_8identityES13_S1D_vS1E_EENS_8epilogue10collective6detail29Sm90TmaWarpSpecializedAdapterINS1H_15DefaultEpilogueISJ_SK_SK_NS1G_6thread17LinearCombinationISJ_Li1EffLNS1L_9ScaleType4KindE0ELNS_15FloatRoundStyleE2ESJ_EENS1_15EpilogueDefaultEEEEEvvEEEEvNT_6ParamsE:
[----:B------:R-:W0:Y:S01]  /*0000*/  LDC R1, c[0x0][0x28] ;  /* 0x00000a00ff017b82 */ /* 0x000e220000000800 */
[----:B------:R-:W1:Y:S01]  /*0010*/  S2R R18, SR_TID.X ;  /* 0x0000000000127919 */ /* 0x000e620000002100 */
[----:B------:R-:W-:Y:S01]  /*0020*/  ELECT P0, URZ, PT ;  /* 0x00000000003f782f */ /* 0x000fe20003800000 */
[----:B------:R-:W-:Y:S01]  /*0030*/  BSSY B0, `(.L_x_0) ;  /* 0x000000f000007945 */ /* 0x000fe20003800000 */
[--C-:B-1----:R-:W-:Y:S02]  /*0040*/  SHF.R.U32.HI R0, RZ, 0x5, R18.reuse ;  /* 0x00000005ff007819 */ /* 0x102fe40000011612 */
[----:B------:R-:W-:-:S03]  /*0050*/  SHF.R.U32.HI R3, RZ, 0x7, R18 ;  /* 0x00000007ff037819 */ /* 0x000fc60000011612 */
[----:B------:R-:W1:Y:S04]  /*0060*/  SHFL.IDX PT, R2, R0, RZ, 0x1f ;  /* 0x00001fff00027589 */ /* 0x000e6800000e0000 */
[----:B------:R2:W3:Y:S01]  /*0070*/  SHFL.IDX PT, R5, R3, RZ, 0x1f ;  /* 0x00001fff03057589 */ /* 0x0004e200000e0000 */
[----:B-1----:R-:W-:-:S13]  /*0080*/  ISETP.NE.OR P0, PT, R2, RZ, !P0 ;  /* 0x000000ff0200720c */ /* 0x002fda0004705670 */
[----:B0-23--:R-:W-:Y:S05]  /*0090*/  @P0 BRA `(.L_x_1) ;  /* 0x0000000000200947 */ /* 0x00dfea0003800000 */
[----:B------:R-:W-:Y:S02]  /*00a0*/  ULDC.64 UR4, c[0x0][0x198] ;  /* 0x0000660000047ab9 */ /* 0x000fe40000000a00 */
[----:B------:R-:W-:Y:S02]  /*00b0*/  UIADD3 UR6, UP0, UR4, 0xf0, URZ ;  /* 0x000000f004067890 */ /* 0x000fe4000ff1e03f */
[----:B------:R-:W-:Y:S02]  /*00c0*/  UIADD3 UR4, UP1, UR4, 0x1f0, URZ ;  /* 0x000001f004047890 */ /* 0x000fe4000ff3e03f */
[----:B------:R-:W-:Y:S02]  /*00d0*/  UIADD3.X UR7, URZ, UR5, URZ, UP0, !UPT ;  /* 0x000000053f077290 */ /* 0x000fe400087fe43f */
[----:B------:R-:W-:-:S07]  /*00e0*/  UIADD3.X UR5, URZ, UR5, URZ, UP1, !UPT ;  /* 0x000000053f057290 */ /* 0x000fce0008ffe43f */
[----:B------:R0:W-:Y:S02]  /*00f0*/  UTMACCTL.PF [UR6] ;  /* 0x00000000060079b9 */ /* 0x0001e40008040000 */
[----:B------:R0:W-:Y:S02]  /*0100*/  UTMACCTL.PF [UR4] ;  /* 0x00000000040079b9 */ /* 0x0001e40008040000 */
[----:B0-----:R-:W-:Y:S01]  /*0110*/  NOP ;  /* 0x0000000000007918 */ /* 0x001fe20000000000 */
.L_x_1:
[----:B------:R-:W-:Y:S05]  /*0120*/  BSYNC B0 ;  /* 0x0000000000007941 */ /* 0x000fea0003800000 */
.L_x_0:
[----:B------:R-:W0:Y:S02]  /*0130*/  SHFL.IDX PT, R3, R0, RZ, 0x1f ;  /* 0x00001fff00037589 */ /* 0x000e2400000e0000 */
[----:B0-----:R-:W-:-:S13]  /*0140*/  ISETP.NE.AND P0, PT, R3, RZ, PT ;  /* 0x000000ff0300720c */ /* 0x001fda0003f05270 */
[----:B------:R-:W-:Y:S05]  /*0150*/  @P0 BRA `(.L_x_2) ;  /* 0x00000000008c0947 */ /* 0x000fea0003800000 */
[----:B------:R-:W-:Y:S01]  /*0160*/  ELECT P0, URZ, PT ;  /* 0x00000000003f782f */ /* 0x000fe20003800000 */
[----:B------:R-:W-:-:S12]  /*0170*/  BSSY B0, `(.L_x_2) ;  /* 0x0000021000007945 */ /* 0x000fd80003800000 */
[----:B------:R-:W-:Y:S05]  /*0180*/  @!P0 BRA `(.L_x_3) ;  /* 0x00000000007c8947 */ /* 0x000fea0003800000 */
[----:B------:R-:W0:Y:S01]  /*0190*/  S2UR UR8, SR_CgaCtaId ;  /* 0x00000000000879c3 */ /* 0x000e220000008800 */
[----:B------:R-:W-:Y:S01]  /*01a0*/  UMOV UR4, 0x400 ;  /* 0x0000040000047882 */ /* 0x000fe20000000000 */
[----:B------:R-:W-:Y:S01]  /*01b0*/  UMOV UR5, 0x1 ;  /* 0x0000000100057882 */ /* 0x000fe20000000000 */
[----:B------:R-:W-:Y:S02]  /*01c0*/  UMOV UR6, 0xe ;  /* 0x0000000e00067882 */ /* 0x000fe40000000000 */
[----:B------:R-:W-:-:S04]  /*01d0*/  UIADD3 UR6, -UR6, 0x100000, URZ ;  /* 0x0010000006067890 */ /* 0x000fc8000fffe13f */
[----:B------:R-:W-:Y:S02]  /*01e0*/  USHF.L.U32 UR7, UR6, 0xb, URZ ;  /* 0x0000000b06077899 */ /* 0x000fe4000800063f */
[----:B------:R-:W-:Y:S02]  /*01f0*/  USHF.L.U32 UR6, UR6, 0x1, URZ ;  /* 0x0000000106067899 */ /* 0x000fe4000800063f */
[----:B0-----:R-:W-:Y:S02]  /*0200*/  ULEA UR8, UR8, UR4, 0x18 ;  /* 0x0000000408087291 */ /* 0x001fe4000f8ec03f */
[----:B------:R-:W-:-:S04]  /*0210*/  UIADD3 UR4, -UR5, 0x100000, URZ ;  /* 0x0010000005047890 */ /* 0x000fc8000fffe13f */
[----:B------:R-:W-:Y:S02]  /*0220*/  USHF.L.U32 UR5, UR4, 0xb, URZ ;  /* 0x0000000b04057899 */ /* 0x000fe4000800063f */
[----:B------:R-:W-:Y:S01]  /*0230*/  USHF.L.U32 UR4, UR4, 0x1, URZ ;  /* 0x0000000104047899 */ /* 0x000fe2000800063f */
[----:B------:R-:W0:Y:S11]  /*0240*/  FENCE.VIEW.ASYNC.S ;  /* 0x00000000000073c6 */ /* 0x000e360000000000 */
[----:B0-----:R0:W1:Y:S01]  /*0250*/  SYNCS.EXCH.64 URZ, [UR8], UR4 ;  /* 0x00000004083f75b2 */ /* 0x0010620008000100 */
[----:B------:R0:W2:Y:S01]  /*0260*/  SYNCS.EXCH.64 URZ, [UR8+0x48], UR6 ;  /* 0x00004806083f75b2 */ /* 0x0000a20008000100 */
[----:B------:R0:W3:Y:S01]  /*0270*/  SYNCS.EXCH.64 URZ, [UR8+0x8], UR4 ;  /* 0x00000804083f75b2 */ /* 0x0000e20008000100 */
[----:B------:R0:W4:Y:S01]  /*0280*/  SYNCS.EXCH.64 URZ, [UR8+0x50], UR6 ;  /* 0x00005006083f75b2 */ /* 0x0001220008000100 */
[----:B------:R0:W0:Y:S01]  /*0290*/  SYNCS.EXCH.64 URZ, [UR8+0x10], UR4 ;  /* 0x00001004083f75b2 */ /* 0x0000220008000100 */
        /* <DEDUP_REMOVED lines=13> */
[----:B------:R-:W-:Y:S01]  /*0370*/  NOP ;  /* 0x0000000000007918 */ /* 0x000fe20000000000 */
.L_x_3:
[----:B0-----:R-:W-:Y:S05]  /*0380*/  BSYNC B0 ;  /* 0x0000000000007941 */ /* 0x001fea0003800000 */
.L_x_2:
[----:B------:R-:W-:Y:S01]  /*0390*/  SHF.R.S32.HI R7, RZ, 0x1f, R18 ;  /* 0x0000001fff077819 */ /* 0x000fe20000011412 */
[----:B------:R-:W0:Y:S01]  /*03a0*/  SHFL.IDX PT, R0, R0, RZ, 0x1f ;  /* 0x00001fff00007589 */ /* 0x000e2200000e0000 */
[----:B------:R-:W5:Y:S01]  /*03b0*/  S2UR UR8, SR_CTAID.X ;  /* 0x00000000000879c3 */ /* 0x000f620000002500 */
[----:B------:R-:W-:Y:S02]  /*03c0*/  ELECT P0, URZ, PT ;  /* 0x00000000003f782f */ /* 0x000fe40003800000 */
[----:B------:R-:W-:Y:S01]  /*03d0*/  LEA.HI R7, R7, R18, RZ, 0x7 ;  /* 0x0000001207077211 */ /* 0x000fe200078f38ff */
[----:B------:R-:W1:Y:S01]  /*03e0*/  S2R R4, SR_CTAID.Y ;  /* 0x0000000000047919 */ /* 0x000e620000002600 */
[----:B------:R-:W-:Y:S01]  /*03f0*/  SHF.R.S32.HI R8, RZ, 0x1f, R3 ;  /* 0x0000001fff087819 */ /* 0x000fe20000011403 */
[----:B------:R-:W-:Y:S01]  /*0400*/  ULDC UR4, c[0x0][0x150] ;  /* 0x0000540000047ab9 */ /* 0x000fe20000000800 */
[----:B------:R-:W-:Y:S01]  /*0410*/  LOP3.LUT R7, R7, 0xffffff80, RZ, 0xc0, !PT ;  /* 0xffffff8007077812 */ /* 0x000fe200078ec0ff */
[----:B------:R-:W-:Y:S01]  /*0420*/  NOP ;  /* 0x0000000000007918 */ /* 0x000fe20000000000 */
[----:B------:R-:W-:Y:S01]  /*0430*/  LEA.HI R8, R8, R3, RZ, 0x2 ;  /* 0x0000000308087211 */ /* 0x000fe200078f10ff */
[----:B------:R-:W2:Y:S01]  /*0440*/  LDC R10, c[0x0][0x144] ;  /* 0x00005100ff0a7b82 */ /* 0x000ea20000000800 */
[----:B------:R-:W-:Y:S01]  /*0450*/  NOP ;  /* 0x0000000000007918 */ /* 0x000fe20000000000 */
[----:B------:R-:W-:Y:S01]  /*0460*/  IMAD.IADD R6, R18, 0x1, -R7 ;  /* 0x0000000112067824 */ /* 0x000fe200078e0a07 */
[----:B------:R-:W-:Y:S01]  /*0470*/  LOP3.LUT R8, R8, 0x3ffffffc, RZ, 0xc0, !PT ;  /* 0x3ffffffc08087812 */ /* 0x000fe200078ec0ff */
[----:B------:R-:W-:Y:S01]  /*0480*/  IMAD.MOV.U32 R23, RZ, RZ, 0x1 ;  /* 0x00000001ff177424 */ /* 0x000fe200078e00ff */
[----:B------:R-:W-:-:S02]  /*0490*/  ISETP.NE.AND P3, PT, R5, RZ, PT ;  /* 0x000000ff0500720c */ /* 0x000fc40003f65270 */
[----:B------:R-:W-:Y:S01]  /*04a0*/  SHF.R.S32.HI R7, RZ, 0x1f, R6 ;  /* 0x0000001fff077819 */ /* 0x000fe20000011406 */
[----:B------:R-:W-:Y:S01]  /*04b0*/  IMAD.IADD R8, R3, 0x1, -R8 ;  /* 0x0000000103087824 */ /* 0x000fe200078e0a08 */
[----:B------:R-:W3:Y:S02]  /*04c0*/  LDC R12, c[0x0][0x140] ;  /* 0x00005000ff0c7b82 */ /* 0x000ee40000000800 */
[----:B------:R-:W-:Y:S02]  /*04d0*/  LEA.HI R7, R7, R6, RZ, 0x3 ;  /* 0x0000000607077211 */ /* 0x000fe400078f18ff */
[----:B0-----:R-:W-:Y:S02]  /*04e0*/  ISETP.NE.OR P0, PT, R0, RZ, !P0 ;  /* 0x000000ff0000720c */ /* 0x001fe40004705670 */
[--C-:B------:R-:W-:Y:S02]  /*04f0*/  SHF.R.S32.HI R0, RZ, 0x3, R7.reuse ;  /* 0x00000003ff007819 */ /* 0x100fe40000011407 */
[----:B------:R-:W-:-:S02]  /*0500*/  SHF.R.S32.HI R7, RZ, 0x1f, R7 ;  /* 0x0000001fff077819 */ /* 0x000fc40000011407 */
[----:B-----5:R-:W-:Y:S02]  /*0510*/  I2FP.F32.U32 R9, UR8 ;  /* 0x0000000800097c45 */ /* 0x020fe40008201000 */
[----:B------:R-:W-:-:S03]  /*0520*/  LEA.HI R7, R7, R0, RZ, 0x2 ;  /* 0x0000000007077211 */ /* 0x000fc600078f10ff */
[----:B------:R-:W-:Y:S01]  /*0530*/  FMUL R9, R9, UR4 ;  /* 0x0000000409097c20 */ /* 0x000fe20008400000 */
[----:B------:R-:W-:Y:S01]  /*0540*/  LOP3.LUT R7, R7, 0xfffffffc, RZ, 0xc0, !PT ;  /* 0xfffffffc07077812 */ /* 0x000fe200078ec0ff */
[----:B------:R-:W-:Y:S01]  /*0550*/  VOTEU.ALL UP0, P0 ;  /* 0x00000000003f7886 */ /* 0x000fe20000000000 */
[----:B-1----:R-:W-:Y:S01]  /*0560*/  I2FP.F32.U32 R11, R4 ;  /* 0x00000004000b7245 */ /* 0x002fe20000201000 */
[----:B------:R-:W-:Y:S01]  /*0570*/  ULDC UR4, c[0x0][0x154] ;  /* 0x0000550000047ab9 */ /* 0x000fe20000000800 */
[----:B------:R-:W-:Y:S01]  /*0580*/  VOTEU.ALL UP1, P0 ;  /* 0x00000000003f7886 */ /* 0x000fe20000020000 */
[----:B------:R-:W-:Y:S01]  /*0590*/  IMAD.IADD R7, R0, 0x1, -R7 ;  /* 0x0000000100077824 */ /* 0x000fe200078e0a07 */
[----:B------:R-:W0:Y:S01]  /*05a0*/  F2I.U32.TRUNC.NTZ R9, R9 ;  /* 0x0000000900097305 */ /* 0x000e22000020f000 */
[----:B------:R-:W1:Y:S01]  /*05b0*/  @!UP0 S2UR UR7, SR_CgaCtaId ;  /* 0x00000000000789c3 */ /* 0x000e620000008800 */
[----:B------:R-:W-:Y:S01]  /*05c0*/  @!UP0 UMOV UR6, 0x400 ;  /* 0x0000040000068882 */ /* 0x000fe20000000000 */
[----:B------:R-:W-:Y:S01]  /*05d0*/  IMAD R8, R8, 0x4, R7 ;  /* 0x0000000408087824 */ /* 0x000fe200078e0207 */
[----:B---3--:R-:W-:-:S04]  /*05e0*/  ISETP.EQ.U32.AND P2, PT, R12, 0x1, PT ;  /* 0x000000010c00780c */ /* 0x008fc80003f42070 */
[----:B------:R-:W-:-:S04]  /*05f0*/  SHF.R.S32.HI R3, RZ, 0x1f, R8 ;  /* 0x0000001fff037819 */ /* 0x000fc80000011408 */
[----:B------:R-:W-:Y:S01]  /*0600*/  LEA.HI R0, R3, R8, RZ, 0x2 ;  /* 0x0000000803007211 */ /* 0x000fe200078f10ff */
[----:B0-----:R-:W-:-:S03]  /*0610*/  IMAD.MOV R7, RZ, RZ, -R9 ;  /* 0x000000ffff077224 */ /* 0x001fc600078e0a09 */
[----:B------:R-:W-:Y:S01]  /*0620*/  LOP3.LUT R9, R0, 0xfffffffc, RZ, 0xc0, !PT ;  /* 0xfffffffc00097812 */ /* 0x000fe200078ec0ff */
[----:B--2---:R-:W-:Y:S02]  /*0630*/  IMAD R3, R10, R7, UR8 ;  /* 0x000000080a037e24 */ /* 0x004fe4000f8e0207 */
[----:B------:R-:W-:Y:S02]  /*0640*/  FMUL R10, R11, UR4 ;  /* 0x000000040b0a7c20 */ /* 0x000fe40008400000 */
[C---:B------:R-:W-:Y:S01]  /*0650*/  IMAD.IADD R0, R8.reuse, 0x1, -R9 ;  /* 0x0000000108007824 */ /* 0x040fe200078e0a09 */
[----:B------:R-:W0:Y:S01]  /*0660*/  LDC R7, c[0x0][0x148] ;  /* 0x00005200ff077b82 */ /* 0x000e220000000800 */
[----:B------:R-:W-:Y:S01]  /*0670*/  SHF.R.S32.HI R9, RZ, 0x1f, R2 ;  /* 0x0000001fff097819 */ /* 0x000fe20000011402 */
[----:B------:R-:W-:Y:S01]  /*0680*/  IMAD.SHL.U32 R11, R8, 0x4, RZ ;  /* 0x00000004080b7824 */ /* 0x000fe200078e00ff */
[----:B------:R-:W-:Y:S01]  /*0690*/  UMOV UR4, 0x20 ;  /* 0x0000002000047882 */ /* 0x000fe20000000000 */
[----:B------:R-:W-:Y:S01]  /*06a0*/  ISETP.NE.AND P4, PT, R0, R3, PT ;  /* 0x000000030000720c */ /* 0x000fe20003f85270 */
[----:B------:R-:W2:Y:S01]  /*06b0*/  F2I.U32.TRUNC.NTZ R10, R10 ;  /* 0x0000000a000a7305 */ /* 0x000ea2000020f000 */
[----:B------:R-:W-:Y:S01]  /*06c0*/  LEA.HI R9, R9, R2, RZ, 0x2 ;  /* 0x0000000209097211 */ /* 0x000fe200078f10ff */
[----:B------:R-:W-:-:S04]  /*06d0*/  @!UP0 UIADD3 UR4, -UR4, 0x100000, URZ ;  /* 0x0010000004048890 */ /* 0x000fc8000fffe13f */
[----:B------:R-:W-:Y:S02]  /*06e0*/  @!UP0 USHF.L.U32 UR5, UR4, 0xb, URZ ;  /* 0x0000000b04058899 */ /* 0x000fe4000800063f */
[----:B------:R-:W-:Y:S01]  /*06f0*/  @!UP0 USHF.L.U32 UR4, UR4, 0x1, URZ ;  /* 0x0000000104048899 */ /* 0x000fe2000800063f */
[----:B------:R-:W-:Y:S01]  /*0700*/  LOP3.LUT R22, R8, 0xc, R11, 0x78, !PT ;  /* 0x0000000c08167812 */ /* 0x000fe200078e780b */
[----:B-1----:R-:W-:Y:S01]  /*0710*/  @!UP0 ULEA UR6, UR7, UR6, 0x18 ;  /* 0x0000000607068291 */ /* 0x002fe2000f8ec03f */
[----:B------:R-:W-:Y:S01]  /*0720*/  LOP3.LUT R9, R9, 0xfffffffc, RZ, 0xc0, !PT ;  /* 0xfffffffc09097812 */ /* 0x000fe200078ec0ff */
[----:B------:R-:W-:Y:S01]  /*0730*/  VOTEU.ALL UP0, P0 ;  /* 0x00000000003f7886 */ /* 0x000fe20000000000 */
[----:B------:R-:W-:Y:S01]  /*0740*/  LOP3.LUT P0, RZ, R6, 0x7, RZ, 0xc0, !PT ;  /* 0x0000000706ff7812 */ /* 0x000fe2000780c0ff */
[----:B------:R-:W-:Y:S02]  /*0750*/  VIADD R6, R5, 0xffffffff ;  /* 0xffffffff05067836 */ /* 0x000fe40000000000 */
[----:B------:R-:W-:Y:S01]  /*0760*/  IMAD.IADD R0, R2, 0x1, -R9 ;  /* 0x0000000102007824 */ /* 0x000fe200078e0a09 */
[----:B------:R-:W-:-:S02]  /*0770*/  ISETP.LT.U32.AND P0, PT, R22, 0x10, !P0 ;  /* 0x000000101600780c */ /* 0x000fc40004701070 */
[----:B------:R-:W-:Y:S01]  /*0780*/  @P4 SHF.R.S32.HI R9, RZ, 0x1f, R22 ;  /* 0x0000001fff094819 */ /* 0x000fe20000011416 */
[----:B--2---:R-:W-:Y:S01]  /*0790*/  IMAD.MOV R21, RZ, RZ, -R10 ;  /* 0x000000ffff157224 */ /* 0x004fe200078e0a0a */
[C---:B------:R-:W-:Y:S01]  /*07a0*/  ISETP.NE.AND P1, PT, R0.reuse, 0x3, PT ;  /* 0x000000030000780c */ /* 0x040fe20003f25270 */
[----:B------:R-:W1:Y:S02]  /*07b0*/  FENCE.VIEW.ASYNC.S ;  /* 0x00000000000073c6 */ /* 0x000e640000000000 */
[----:B-1----:R1:W2:Y:S01]  /*07c0*/  @!UP0 SYNCS.EXCH.64 URZ, [UR6+0xa0], UR4 ;  /* 0x0000a004063f85b2 */ /* 0x0022a20008000100 */
[----:B------:R-:W-:Y:S01]  /*07d0*/  @P4 LEA.HI R9, R9, R22, RZ, 0x2 ;  /* 0x0000001609094211 */ /* 0x000fe200078f10ff */
[----:B0-----:R-:W-:Y:S01]  /*07e0*/  IMAD R2, R7, R21, R4 ;  /* 0x0000001507027224 */ /* 0x001fe200078e0204 */
[----:B------:R-:W-:Y:S02]  /*07f0*/  ISETP.EQ.OR P1, PT, R0, RZ, !P1 ;  /* 0x000000ff0000720c */ /* 0x000fe40004f22670 */
[----:B------:R-:W-:-:S02]  /*0800*/  @P4 SHF.R.S32.HI R9, RZ, 0x2, R9 ;  /* 0x00000002ff094819 */ /* 0x000fc40000011409 */
[----:B------:R-:W-:Y:S02]  /*0810*/  ISETP.EQ.AND P1, PT, R5, RZ, P1 ;  /* 0x000000ff0500720c */ /* 0x000fe40000f22270 */
[----:B------:R-:W-:Y:S02]  /*0820*/  @P4 ISETP.NE.AND P5, PT, R9, R2, PT ;  /* 0x000000020900420c */ /* 0x000fe40003fa5270 */
[----:B------:R-:W-:Y:S02]  /*0830*/  ISETP.GE.U32.AND P6, PT, R6, 0x2, PT ;  /* 0x000000020600780c */ /* 0x000fe40003fc6070 */
[----:B------:R-:W-:Y:S02]  /*0840*/  SEL R2, RZ, 0x1, !P0 ;  /* 0x00000001ff027807 */ /* 0x000fe40004000000 */
[----:B------:R-:W-:Y:S01]  /*0850*/  @P4 SEL R23, RZ, 0x1, P5 ;  /* 0x00000001ff174807 */ /* 0x000fe20002800000 */
[----:B------:R1:W0:Y:S01]  /*0860*/  @!UP1 SYNCS.EXCH.64 URZ, [UR6+0xa8], UR4 ;  /* 0x0000a804063f95b2 */ /* 0x0002220008000100 */
[----:B------:R-:W-:Y:S01]  /*0870*/  SEL R19, RZ, 0x1, !P1 ;  /* 0x00000001ff137807 */ /* 0x000fe20004800000 */
[----:B------:R-:W-:Y:S01]  /*0880*/  NOP ;  /* 0x0000000000007918 */ /* 0x000fe20000000000 */
[----:B------:R-:W-:-:S02]  /*0890*/  LOP3.LUT R23, R23, R2, RZ, 0xc0, !PT ;  /* 0x0000000217177212 */ /* 0x000fc400078ec0ff */
[----:B------:R-:W-:Y:S01]  /*08a0*/  SEL R19, R19, 0x2, P6 ;  /* 0x0000000213137807 */ /* 0x000fe20003000000 */
[----:B-12---:R-:W-:Y:S06]  /*08b0*/  @!P2 BRA `(.L_x_4) ;  /* 0x000000000008a947 */ /* 0x006fec0003800000 */
[----:B0---4-:R-:W-:Y:S01]  /*08c0*/  UCGABAR_ARV ;  /* 0x00000000000079c7 */ /* 0x011fe20008000000 */
[----:B------:R-:W-:Y:S05]  /*08d0*/  BRA `(.L_x_5) ;  /* 0x0000000000047947 */ /* 0x000fea0003800000 */
.L_x_4:
[----:B0---4-:R-:W-:Y:S01]  /*08e0*/  NOP ;  /* 0x0000000000007918 */ /* 0x011fe20000000000 */
.L_x_5:
[----:B------:R-:W0:Y:S01]  /*08f0*/  LDC R2, c[0x0][0x65c] ;  /* 0x00019700ff027b82 */ /* 0x000e220000000800 */
[----:B------:R-:W-:Y:S02]  /*0900*/  IMAD.U32 R8, RZ, RZ, UR8 ;  /* 0x00000008ff087e24 */ /* 0x000fe4000f8e00ff */
[----:B------:R-:W-:Y:S01]  /*0910*/  IMAD.MOV.U32 R9, RZ, RZ, RZ ;  /* 0x000000ffff097224 */ /* 0x000fe200078e00ff */
[----:B0-----:R-:W-:-:S04]  /*0920*/  ISETP.NE.AND P1, PT, R2, 0x1, PT ;  /* 0x000000010200780c */ /* 0x001fc80003f25270 */
[----:B------:R-:W-:-:S09]  /*0930*/  P2R R5, PR, RZ, 0x2 ;  /* 0x00000002ff057803 */ /* 0x000fd20000000000 */
[----:B------:R-:W0:Y:S01]  /*0940*/  @P1 LDC R17, c[0x0][0x10] ;  /* 0x00000400ff111b82 */ /* 0x000e220000000800 */
[----:B------:R-:W-:Y:S02]  /*0950*/  @P1 IMAD.MOV.U32 R5, RZ, RZ, RZ ;  /* 0x000000ffff051224 */ /* 0x000fe400078e00ff */
[----:B------:R-:W-:-:S05]  /*0960*/  @P1 IMAD.MOV.U32 R13, RZ, RZ, RZ ;  /* 0x000000ffff0d1224 */ /* 0x000fca00078e00ff */
[----:B------:R-:W1:Y:S01]  /*0970*/  @!P1 LDC R11, c[0x0][0xc] ;  /* 0x00000300ff0b9b82 */ /* 0x000e620000000800 */
[----:B0-----:R-:W-:-:S04]  /*0980*/  @P1 IMAD.WIDE.U32 R16, R17, UR8, R4 ;  /* 0x0000000811101c25 */ /* 0x001fc8000f8e0004 */
[----:B------:R-:W-:Y:S02]  /*0990*/  @P1 IMAD.IADD R17, R17, 0x1, R13 ;  /* 0x0000000111111824 */ /* 0x000fe400078e020d */
[----:B-1----:R-:W-:-:S04]  /*09a0*/  @!P1 IMAD.WIDE.U32 R8, R4, R11, R8 ;  /* 0x0000000b04089225 */ /* 0x002fc800078e0008 */
[----:B------:R-:W-:Y:S02]  /*09b0*/  @!P1 IMAD.MOV.U32 R16, RZ, RZ, R8 ;  /* 0x000000ffff109224 */ /* 0x000fe400078e0008 */
[----:B------:R-:W-:Y:S01]  /*09c0*/  @!P1 IMAD.MOV.U32 R17, RZ, RZ, R9 ;  /* 0x000000ffff119224 */ /* 0x000fe200078e0009 */
[----:B------:R-:W-:Y:S06]  /*09d0*/  @!P2 BRA `(.L_x_6) ;  /* 0x00000000000ca947 */ /* 0x000fec0003800000 */
[----:B------:R-:W-:Y:S01]  /*09e0*/  UCGABAR_WAIT ;  /* 0x0000000000007dc7 */ /* 0x000fe20008000000 */
[----:B------:R-:W-:Y:S01]  /*09f0*/  CCTL.IVALL ;  /* 0x00000000ff00798f */ /* 0x000fe20002000000 */
[----:B------:R-:W-:Y:S05]  /*0a00*/  BRA `(.L_x_7) ;  /* 0x0000000000047947 */ /* 0x000fea0003800000 */
.L_x_6:
[----:B------:R-:W-:Y:S06]  /*0a10*/  BAR.SYNC.DEFER_BLOCKING 0x0 ;  /* 0x0000000000007b1d */ /* 0x000fec0000010000 */
.L_x_7:
[----:B------:R-:W-:Y:S05]  /*0a20*/  @!P3 BRA `(.L_x_8) ;  /* 0x00000040001cb947 */ /* 0x000fea0003800000 */
[----:B------:R-:W-:-:S13]  /*0a30*/  ISETP.GT.U32.AND P0, PT, R6, 0x1, PT ;  /* 0x000000010600780c */ /* 0x000fda0003f04070 */
[----:B------:R-:W-:Y:S05]  /*0a40*/  @P0 EXIT ;  /* 0x000000000000094d */ /* 0x000fea0003800000 */
[----:B------:R-:W-:Y:S01]  /*0a50*/  ULDC.64 UR4, c[0x0][0x650] ;  /* 0x0001940000047ab9 */ /* 0x000fe20000000a00 */
[----:B------:R-:W-:Y:S01]  /*0a60*/  PRMT R0, RZ, 0x7610, R0 ;  /* 0x00007610ff007816 */ /* 0x000fe20000000000 */
[----:B------:R-:W-:Y:S01]  /*0a70*/  IMAD.MOV.U32 R60, RZ, RZ, -0x1 ;  /* 0xffffffffff3c7424 */ /* 0x000fe200078e00ff */
[----:B------:R-:W-:Y:S01]  /*0a80*/  ISETP.GE.U32.AND P0, PT, R16, UR4, PT ;  /* 0x0000000410007c0c */ /* 0x000fe2000bf06070 */
[----:B------:R-:W-:Y:S02]  /*0a90*/  IMAD.MOV.U32 R61, RZ, RZ, -0x1 ;  /* 0xffffffffff3d7424 */ /* 0x000fe400078e00ff */
[----:B------:R-:W-:Y:S01]  /*0aa0*/  IMAD.MOV.U32 R59, RZ, RZ, -0x1 ;  /* 0xffffffffff3b7424 */ /* 0x000fe200078e00ff */
[----:B------:R-:W-:-:S13]  /*0ab0*/  ISETP.GE.U32.AND.EX P0, PT, R17, UR5, PT, P0 ;  /* 0x0000000511007c0c */ /* 0x000fda000bf06100 */
[----:B------:R-:W-:Y:S05]  /*0ac0*/  @P0 BRA `(.L_x_9) ;  /* 0x0000000400280947 */ /* 0x000fea0003800000 */
[----:B------:R-:W0:Y:S01]  /*0ad0*/  LDC.64 R24, c[0x0][0x628] ;  /* 0x00018a00ff187b82 */ /* 0x000e220000000a00 */
[----:B------:R-:W-:Y:S02]  /*0ae0*/  IMAD.MOV.U32 R8, RZ, RZ, R16 ;  /* 0x000000ffff087224 */ /* 0x000fe400078e0010 */
[----:B------:R-:W-:-:S05]  /*0af0*/  IMAD.MOV.U32 R9, RZ, RZ, R17 ;  /* 0x000000ffff097224 */ /* 0x000fca00078e0011 */
[----:B------:R-:W1:Y:S08]  /*0b00*/  LDC R0, c[0x0][0x630] ;  /* 0x00018c00ff007b82 */ /* 0x000e700000000800 */
[----:B------:R-:W2:Y:S01]  /*0b10*/  LDC.64 R26, c[0x0][0x620] ;  /* 0x00018800ff1a7b82 */ /* 0x000ea20000000a00 */
[----:B0-----:R-:W-:-:S04]  /*0b20*/  ISETP.NE.U32.AND P0, PT, R24, RZ, PT ;  /* 0x000000ff1800720c */ /* 0x001fc80003f05070 */
[----:B------:R-:W-:-:S13]  /*0b30*/  ISETP.NE.AND.EX P0, PT, R25, RZ, PT, P0 ;  /* 0x000000ff1900720c */ /* 0x000fda0003f05300 */
[----:B-12---:R-:W-:Y:S05]  /*0b40*/  @!P0 BRA `(.L_x_10) ;  /* 0x0000000000288947 */ /* 0x006fea0003800000 */
[----:B------:R-:W0:Y:S02]  /*0b50*/  LDC R13, c[0x0][0x634] ;  /* 0x00018d00ff0d7b82 */ /* 0x000e240000000800 */
[----:B0-----:R-:W-:-:S05]  /*0b60*/  IADD3 R13, P0, R16, R13, RZ ;  /* 0x0000000d100d7210 */ /* 0x001fca0007f1e0ff */
[----:B------:R-:W-:-:S04]  /*0b70*/  IMAD.X R15, RZ, RZ, R17, P0 ;  /* 0x000000ffff0f7224 */ /* 0x000fc800000e0611 */
[----:B------:R-:W-:-:S04]  /*0b80*/  IMAD.WIDE.U32 R8, R15, R24, RZ ;  /* 0x000000180f087225 */ /* 0x000fc800078e00ff */
[----:B------:R-:W-:-:S04]  /*0b90*/  IMAD.WIDE.U32 R10, P0, R13, R25, R8 ;  /* 0x000000190d0a7225 */ /* 0x000fc80007800008 */
[----:B------:R-:W-:-:S04]  /*0ba0*/  IMAD.WIDE.U32 R8, R13, R24, RZ ;  /* 0x000000180d087225 */ /* 0x000fc800078e00ff */
[----:B------:R-:W-:Y:S01]  /*0bb0*/  IMAD.X R13, RZ, RZ, RZ, P0 ;  /* 0x000000ffff0d7224 */ /* 0x000fe200000e06ff */
[----:B------:R-:W-:Y:S01]  /*0bc0*/  IADD3 RZ, P0, R9, R10, RZ ;  /* 0x0000000a09ff7210 */ /* 0x000fe20007f1e0ff */
[----:B------:R-:W-:-:S04]  /*0bd0*/  IMAD.MOV.U32 R12, RZ, RZ, R11 ;  /* 0x000000ffff0c7224 */ /* 0x000fc800078e000b */
[----:B------:R-:W-:-:S08]  /*0be0*/  IMAD.WIDE.U32.X R8, R15, R25, R12, P0 ;  /* 0x000000190f087225 */ /* 0x000fd000000e040c */
.L_x_10:
[----:B------:R-:W0:Y:S01]  /*0bf0*/  LDC.64 R24, c[0x0][0x640] ;  /* 0x00019000ff187b82 */ /* 0x000e220000000a00 */
[-CC-:B------:R-:W-:Y:S01]  /*0c00*/  SHF.R.U64 R59, R8, R0.reuse, R9.reuse ;  /* 0x00000000083b7219 */ /* 0x180fe20000001209 */
[----:B------:R-:W-:Y:S01]  /*0c10*/  IMAD R30, R7, R21, R4 ;  /* 0x00000015071e7224 */ /* 0x000fe200078e0204 */
[----:B------:R-:W-:Y:S01]  /*0c20*/  SHF.R.U32.HI R0, RZ, R0, R9 ;  /* 0x00000000ff007219 */ /* 0x000fe20000011609 */
[----:B------:R-:W-:Y:S01]  /*0c30*/  IMAD.MOV.U32 R21, RZ, RZ, 0x1 ;  /* 0x00000001ff157424 */ /* 0x000fe200078e00ff */
[----:B------:R-:W-:-:S03]  /*0c40*/  IADD3 R5, P0, RZ, -R59, RZ ;  /* 0x8000003bff057210 */ /* 0x000fc60007f1e0ff */
[----:B------:R-:W1:Y:S02]  /*0c50*/  LDC R6, c[0x0][0x618] ;  /* 0x00018600ff067b82 */ /* 0x000e640000000800 */
[----:B------:R-:W-:-:S04]  /*0c60*/  IMAD.X R9, RZ, RZ, ~R0, P0 ;  /* 0x000000ffff097224 */ /* 0x000fc800000e0e00 */
[-C--:B------:R-:W-:Y:S02]  /*0c70*/  IMAD R0, R9, R26.reuse, RZ ;  /* 0x0000001a09007224 */ /* 0x080fe400078e02ff */
[----:B------:R-:W2:Y:S01]  /*0c80*/  LDC R11, c[0x0][0x608] ;  /* 0x00018200ff0b7b82 */ /* 0x000ea20000000800 */
[----:B------:R-:W-:-:S04]  /*0c90*/  IMAD.WIDE.U32 R8, R5, R26, R16 ;  /* 0x0000001a05087225 */ /* 0x000fc800078e0010 */
[----:B------:R-:W-:-:S03]  /*0ca0*/  IMAD R5, R5, R27, R0 ;  /* 0x0000001b05057224 */ /* 0x000fc600078e0200 */
[----:B------:R-:W3:Y:S01]  /*0cb0*/  LDC R12, c[0x0][0x658] ;  /* 0x00019600ff0c7b82 */ /* 0x000ee20000000800 */
[----:B0-----:R-:W-:Y:S01]  /*0cc0*/  ISETP.NE.U32.AND P0, PT, R24, RZ, PT ;  /* 0x000000ff1800720c */ /* 0x001fe20003f05070 */
[----:B------:R-:W-:Y:S02]  /*0cd0*/  IMAD.IADD R5, R9, 0x1, R5 ;  /* 0x0000000109057824 */ /* 0x000fe400078e0205 */
[----:B------:R-:W-:Y:S01]  /*0ce0*/  IMAD.MOV.U32 R9, RZ, RZ, -0x1 ;  /* 0xffffffffff097424 */ /* 0x000fe200078e00ff */
[----:B------:R-:W-:-:S03]  /*0cf0*/  ISETP.NE.AND.EX P0, PT, R25, RZ, PT, P0 ;  /* 0x000000ff1900720c */ /* 0x000fc60003f05300 */
[----:B------:R-:W0:Y:S01]  /*0d00*/  LDC R15, c[0x0][0x600] ;  /* 0x00018000ff0f7b82 */ /* 0x000e220000000800 */
[-CC-:B-1----:R-:W-:Y:S02]  /*0d10*/  SHF.R.U64 R13, R8, R6.reuse, R5.reuse ;  /* 0x00000006080d7219 */ /* 0x182fe40000001205 */
[----:B------:R-:W-:-:S05]  /*0d20*/  SHF.R.U32.HI R0, RZ, R6, R5 ;  /* 0x00000006ff007219 */ /* 0x000fca0000011605 */
[----:B------:R-:W1:Y:S01]  /*0d30*/  LDC R14, c[0x0][0x648] ;  /* 0x00019200ff0e7b82 */ /* 0x000e620000000800 */
[-CC-:B--2---:R-:W-:Y:S02]  /*0d40*/  SHF.R.U64 R27, R13, R11.reuse, R0.reuse ;  /* 0x0000000b0d1b7219 */ /* 0x184fe40000001200 */
[----:B------:R-:W-:-:S05]  /*0d50*/  SHF.R.U32.HI R5, RZ, R11, R0 ;  /* 0x0000000bff057219 */ /* 0x000fca0000011600 */
[----:B------:R-:W2:Y:S01]  /*0d60*/  LDC R20, c[0x0][0x638] ;  /* 0x00018e00ff147b82 */ /* 0x000ea20000000800 */
[-CC-:B---3--:R-:W-:Y:S02]  /*0d70*/  SHF.R.U64 R28, R27, R12.reuse, R5.reuse ;  /* 0x0000000c1b1c7219 */ /* 0x188fe40000001205 */
[-C--:B------:R-:W-:Y:S02]  /*0d80*/  SHF.L.U32 R0, R9, R12.reuse, RZ ;  /* 0x0000000c09007219 */ /* 0x080fe400000006ff */
[----:B------:R-:W-:Y:S01]  /*0d90*/  SHF.R.U32.HI R5, RZ, R12, R5 ;  /* 0x0000000cff057219 */ /* 0x000fe20000011605 */
[----:B------:R-:W-:Y:S01]  /*0da0*/  IMAD.MOV.U32 R4, RZ, RZ, R28 ;  /* 0x000000ffff047224 */ /* 0x000fe200078e001c */
[----:B------:R-:W-:Y:S01]  /*0db0*/  LOP3.LUT R10, RZ, R0, RZ, 0x33, !PT ;  /* 0x00000000ff0a7212 */ /* 0x000fe200078e33ff */
[----:B------:R-:W3:Y:S01]  /*0dc0*/  LDC R26, c[0x0][0x610] ;  /* 0x00018400ff1a7b82 */ /* 0x000ee20000000800 */
[----:B------:R-:W-:Y:S05]  /*0dd0*/  @!P0 BRA `(.L_x_11) ;  /* 0x0000000000288947 */ /* 0x000fea0003800000 */
[----:B------:R-:W4:Y:S02]  /*0de0*/  LDC R9, c[0x0][0x64c] ;  /* 0x00019300ff097b82 */ /* 0x000f240000000800 */
[----:B----4-:R-:W-:-:S05]  /*0df0*/  IADD3 R9, P0, R28, R9, RZ ;  /* 0x000000091c097210 */ /* 0x010fca0007f1e0ff */
        /* <DEDUP_REMOVED lines=8> */
.L_x_11:
[----:B-1----:R-:W-:Y:S01]  /*0e80*/  SHF.R.U64 R4, R4, R14, R5 ;  /* 0x0000000e04047219 */ /* 0x002fe20000001205 */
[----:B0-----:R-:W-:Y:S01]  /*0e90*/  VIADD R6, R15, 0xffffffff ;  /* 0xffffffff0f067836 */ /* 0x001fe20000000000 */
[----:B------:R-:W-:Y:S02]  /*0ea0*/  SHF.L.U32 R0, R21, R12, RZ ;  /* 0x0000000c15007219 */ /* 0x000fe400000006ff */
[----:B------:R-:W-:Y:S01]  /*0eb0*/  LOP3.LUT R5, R27, R10, RZ, 0xc0, !PT ;  /* 0x0000000a1b057212 */ /* 0x000fe200078ec0ff */
[----:B------:R-:W-:Y:S01]  /*0ec0*/  IMAD.MOV R7, RZ, RZ, -R4 ;  /* 0x000000ffff077224 */ /* 0x000fe200078e0a04 */
[----:B------:R-:W-:Y:S02]  /*0ed0*/  SEL R3, R3, R30, !P1 ;  /* 0x0000001e03037207 */ /* 0x000fe40004800000 */
[----:B------:R-:W-:Y:S01]  /*0ee0*/  LOP3.LUT R6, R13, R6, RZ, 0xc0, !PT ;  /* 0x000000060d067212 */ /* 0x000fe200078ec0ff */
[----:B------:R-:W-:Y:S02]  /*0ef0*/  IMAD R4, R0, R4, R5 ;  /* 0x0000000400047224 */ /* 0x000fe400078e0205 */
[----:B--2---:R-:W-:-:S02]  /*0f00*/  IMAD R0, R7, R20, R28 ;  /* 0x0000001407007224 */ /* 0x004fc400078e021c */
[----:B---3--:R-:W-:Y:S02]  /*0f10*/  IMAD R3, R4, R26, R3 ;  /* 0x0000001a04037224 */ /* 0x008fe400078e0203 */
[----:B------:R-:W-:Y:S02]  /*0f20*/  IMAD R60, R0, R15, R6 ;  /* 0x0000000f003c7224 */ /* 0x000fe400078e0206 */
[----:B------:R-:W-:-:S03]  /*0f30*/  IMAD.MOV.U32 R4, RZ, RZ, 0x1 ;  /* 0x00000001ff047424 */ /* 0x000fc600078e00ff */
[----:B------:R-:W-:Y:S02]  /*0f40*/  SEL R61, R60, R3, !P1 ;  /* 0x000000033c3d7207 */ /* 0x000fe40004800000 */
[----:B------:R-:W-:Y:S02]  /*0f50*/  PRMT R0, R4, 0x7610, R0 ;  /* 0x0000761004007816 */ /* 0x000fe40000000000 */
[----:B------:R-:W-:-:S07]  /*0f60*/  SEL R60, R3, R60, !P1 ;  /* 0x0000003c033c7207 */ /* 0x000fce0004800000 */
.L_x_9:
[----:B------:R-:W-:-:S08]  /*0f70*/  NOP ;  /* 0x0000000000007918 */ /* 0x000fd00000000000 */
[----:B------:R-:W0:Y:S02]  /*0f80*/  USETMAXREG.TRY_ALLOC.CTAPOOL UP0, 0xe8 ;  /* 0x000000e8000079c8 */ /* 0x000e240008000600 */
[----:B0-----:R-:W-:-:S13]  /*0f90*/  PLOP3.LUT P0, PT, PT, PT, UP0, 0x80, 0x0 ;  /* 0x000000000000781c */ /* 0x001fda0003f0f008 */
[----:B------:R-:W-:Y:S05]  /*0fa0*/  @!P0 BRA `(.L_x_9) ;  /* 0xfffffffc00f08947 */ /* 0x000fea000383ffff */
[----:B------:R-:W-:Y:S01]  /*0fb0*/  ULDC.64 UR4, c[0x0][0x598] ;  /* 0x0001660000047ab9 */ /* 0x000fe20000000a00 */
[----:B------:R-:W-:Y:S01]  /*0fc0*/  ULDC.64 UR36, c[0x0][0x208] ;  /* 0x0000820000247ab9 */ /* 0x000fe20000000a00 */
[----:B------:R-:W-:-:S04]  /*0fd0*/  ISETP.NE.U32.AND P0, PT, RZ, UR4, PT ;  /* 0x00000004ff007c0c */ /* 0x000fc8000bf05070 */
[----:B------:R-:W-:-:S13]  /*0fe0*/  ISETP.NE.AND.EX P0, PT, RZ, UR5, PT, P0 ;  /* 0x00000005ff007c0c */ /* 0x000fda000bf05300 */
[----:B------:R-:W-:Y:S05]  /*0ff0*/  @!P0 BRA `(.L_x_12) ;  /* 0x00000000001c8947 */ /* 0x000fea0003800000 */
[----:B------:R-:W0:Y:S02]  /*1000*/  LDC.64 R4, c[0x0][0x598] ;  /* 0x00016600ff047b82 */ /* 0x000e240000000a00 */
[----:B0-----:R-:W2:Y:S02]  /*1010*/  LDG.E.64 R4, desc[UR36][R4.64] ;  /* 0x0000002404047981 */ /* 0x001ea4000c1e1b00 */
[----:B--2---:R-:W-:-:S04]  /*1020*/  ISETP.NE.U32.AND P0, PT, R4, RZ, PT ;  /* 0x000000ff0400720c */ /* 0x004fc80003f05070 */
[----:B------:R-:W-:-:S13]  /*1030*/  ISETP.NE.AND.EX P0, PT, R5, RZ, PT, P0 ;  /* 0x000000ff0500720c */ /* 0x000fda0003f05300 */
[----:B------:R-:W-:Y:S05]  /*1040*/  @!P0 BRA `(.L_x_12) ;  /* 0x0000000000088947 */ /* 0x000fea0003800000 */
[----:B------:R0:W5:Y:S01]  /*1050*/  LD.E R56, desc[UR36][R4.64] ;  /* 0x0000002404387980 */ /* 0x000162000c101900 */
[----:B------:R-:W-:Y:S05]  /*1060*/  BRA `(.L_x_13) ;  /* 0x0000000000247947 */ /* 0x000fea0003800000 */
.L_x_12:
[----:B------:R-:W-:Y:S02]  /*1070*/  ULDC.64 UR4, c[0x0][0x588] ;  /* 0x0001620000047ab9 */ /* 0x000fe40000000a00 */
[----:B------:R-:W-:-:S04]  /*1080*/  ISETP.NE.U32.AND P0, PT, RZ, UR4, PT ;  /* 0x00000004ff007c0c */ /* 0x000fc8000bf05070 */
[----:B------:R-:W-:-:S13]  /*1090*/  ISETP.NE.AND.EX P0, PT, RZ, UR5, PT, P0 ;  /* 0x00000005ff007c0c */ /* 0x000fda000bf05300 */
[----:B------:R-:W-:Y:S05]  /*10a0*/  @!P0 BRA `(.L_x_14) ;  /* 0x00000000000c8947 */ /* 0x000fea0003800000 */
[----:B------:R-:W0:Y:S02]  /*10b0*/  LDC.64 R56, c[0x0][0x588] ;  /* 0x00016200ff387b82 */ /* 0x000e240000000a00 */
[----:B0-----:R1:W5:Y:S01]  /*10c0*/  LDG.E R56, desc[UR36][R56.64] ;  /* 0x0000002438387981 */ /* 0x001362000c1e1900 */
[----:B------:R-:W-:Y:S05]  /*10d0*/  BRA `(.L_x_13) ;  /* 0x0000000000087947 */ /* 0x000fea0003800000 */
.L_x_14:
[----:B------:R-:W-:Y:S02]  /*10e0*/  ULDC UR4, c[0x0][0x580] ;  /* 0x0001600000047ab9 */ /* 0x000fe40000000800 */
[----:B------:R-:W-:-:S07]  /*10f0*/  IMAD.U32 R56, RZ, RZ, UR4 ;  /* 0x00000004ff387e24 */ /* 0x000fce000f8e00ff */
.L_x_13:
[----:B------:R-:W-:Y:S02]  /*1100*/  ULDC.64 UR4, c[0x0][0x5a0] ;  /* 0x0001680000047ab9 */ /* 0x000fe40000000a00 */
[----:B------:R-:W-:-:S04]  /*1110*/  ISETP.NE.U32.AND P0, PT, RZ, UR4, PT ;  /* 0x00000004ff007c0c */ /* 0x000fc8000bf05070 */
[----:B------:R-:W-:-:S13]  /*1120*/  ISETP.NE.AND.EX P0, PT, RZ, UR5, PT, P0 ;  /* 0x00000005ff007c0c */ /* 0x000fda000bf05300 */
[----:B------:R-:W-:Y:S05]  /*1130*/  @!P0 BRA `(.L_x_15) ;  /* 0x00000000001c8947 */ /* 0x000fea0003800000 */
[----:B0-----:R-:W0:Y:S02]  /*1140*/  LDC.64 R4, c[0x0][0x5a0] ;  /* 0x00016800ff047b82 */ /* 0x001e240000000a00 */
[----:B0-----:R-:W2:Y:S02]  /*1150*/  LDG.E.64 R4, desc[UR36][R4.64] ;  /* 0x0000002404047981 */ /* 0x001ea4000c1e1b00 */
[----:B--2---:R-:W-:-:S04]  /*1160*/  ISETP.NE.U32.AND P0, PT, R4, RZ, PT ;  /* 0x000000ff0400720c */ /* 0x004fc80003f05070 */
[----:B------:R-:W-:-:S13]  /*1170*/  ISETP.NE.AND.EX P0, PT, R5, RZ, PT, P0 ;  /* 0x000000ff0500720c */ /* 0x000fda0003f05300 */
[----:B------:R-:W-:Y:S05]  /*1180*/  @!P0 BRA `(.L_x_15) ;  /* 0x0000000000088947 */ /* 0x000fea0003800000 */
[----:B-1----:R0:W5:Y:S01]  /*1190*/  LD.E R57, desc[UR36][R4.64] ;  /* 0x0000002404397980 */ /* 0x002162000c101900 */
[----:B------:R-:W-:Y:S05]  /*11a0*/  BRA `(.L_x_16) ;  /* 0x0000000000247947 */ /* 0x000fea0003800000 */
.L_x_15:
[----:B------:R-:W-:Y:S02]  /*11b0*/  ULDC.64 UR4, c[0x0][0x590] ;  /* 0x0001640000047ab9 */ /* 0x000fe40000000a00 */
[----:B------:R-:W-:-:S04]  /*11c0*/  ISETP.NE.U32.AND P0, PT, RZ, UR4, PT ;  /* 0x00000004ff007c0c */ /* 0x000fc8000bf05070 */
[----:B------:R-:W-:-:S13]  /*11d0*/  ISETP.NE.AND.EX P0, PT, RZ, UR5, PT, P0 ;  /* 0x00000005ff007c0c */ /* 0x000fda000bf05300 */
[----:B------:R-:W-:Y:S05]  /*11e0*/  @!P0 BRA `(.L_x_17) ;  /* 0x00000000000c8947 */ /* 0x000fea0003800000 */
[----:B0-----:R-:W1:Y:S02]  /*11f0*/  LDC.64 R4, c[0x0][0x590] ;  /* 0x00016400ff047b82 */ /* 0x001e640000000a00 */
[----:B-1----:R1:W5:Y:S01]  /*1200*/  LDG.E R57, desc[UR36][R4.64] ;  /* 0x0000002404397981 */ /* 0x002362000c1e1900 */
[----:B------:R-:W-:Y:S05]  /*1210*/  BRA `(.L_x_16) ;  /* 0x0000000000087947 */ /* 0x000fea0003800000 */
.L_x_17:
[----:B------:R-:W-:Y:S02]  /*1220*/  ULDC UR4, c[0x0][0x584] ;  /* 0x0001610000047ab9 */ /* 0x000fe40000000800 */
[----:B-1----:R-:W-:-:S07]  /*1230*/  IMAD.U32 R57, RZ, RZ, UR4 ;  /* 0x00000004ff397e24 */ /* 0x002fce000f8e00ff */
.L_x_16:
[----:B------:R-:W-:-:S13]  /*1240*/  LOP3.LUT P0, RZ, R0, 0xff, RZ, 0xc0, !PT ;  /* 0x000000ff00ff7812 */ /* 0x000fda000780c0ff */
[----:B------:R-:W-:Y:S05]  /*1250*/  @!P0 EXIT ;  /* 0x000000000000894d */ /* 0x000fea0003800000 */
[----:B------:R-:W-:Y:S01]  /*1260*/  ULDC UR4, c[0x0][0x28c] ;  /* 0x0000a30000047ab9 */ /* 0x000fe20000000800 */
[----:B------:R-:W-:Y:S01]  /*1270*/  LOP3.LUT R58, R19, 0x1, RZ, 0xfc, !PT ;  /* 0x00000001133a7812 */ /* 0x000fe200078efcff */
[----:B------:R-:W-:Y:S01]  /*1280*/  UIADD3 UR4, UR4, 0x3f, URZ ;  /* 0x0000003f04047890 */ /* 0x000fe2000fffe03f */
[----:B------:R-:W-:Y:S01]  /*1290*/  UMOV UR38, URZ ;  /* 0x0000003f00267c82 */ /* 0x000fe20008000000 */
[----:B------:R-:W-:Y:S02]  /*12a0*/  UMOV UR39, URZ ;  /* 0x0000003f00277c82 */ /* 0x000fe40008000000 */
[----:B------:R-:W-:-:S04]  /*12b0*/  USHF.R.S32.HI UR5, URZ, 0x1f, UR4 ;  /* 0x0000001f3f057899 */ /* 0x000fc80008011404 */
[----:B------:R-:W-:-:S04]  /*12c0*/  ULEA.HI UR5, UR5, UR4, URZ, 0x6 ;  /* 0x0000000405057291 */ /* 0x000fc8000f8f303f */
[----:B------:R-:W-:-:S12]  /*12d0*/  USHF.R.S32.HI UR40, URZ, 0x6, UR5 ;  /* 0x000000063f287899 */ /* 0x000fd80008011405 */
.L_x_101:
[----:B------:R-:W-:Y:S01]  /*12e0*/  LOP3.LUT R0, R18, 0x80, RZ, 0xc0, !PT ;  /* 0x0000008012007812 */ /* 0x000fe200078ec0ff */
[----:B--2---:R-:W2:Y:S01]  /*12f0*/  S2UR UR7, SR_CgaCtaId ;  /* 0x00000000000779c3 */ /* 0x004ea20000008800 */
[----:B------:R-:W-:Y:S02]  /*1300*/  UMOV UR6, 0x400 ;  /* 0x0000040000067882 */ /* 0x000fe40000000000 */
[----:B------:R-:W-:-:S06]  /*1310*/  SHF.R.U32.HI R0, RZ, 0x7, R0 ;  /* 0x00000007ff007819 */ /* 0x000fcc0000011600 */
[----:B---3--:R-:W3:Y:S01]  /*1320*/  SHFL.IDX PT, R0, R0, RZ, 0x1f ;  /* 0x00001fff00007589 */ /* 0x008ee200000e0000 */
[----:B--2---:R-:W-:Y:S01]  /*1330*/  ULEA UR6, UR7, UR6, 0x18 ;  /* 0x0000000607067291 */ /* 0x004fe2000f8ec03f */
[----:B---3--:R-:W-:-:S13]  /*1340*/  R2UR UR4, R0 ;  /* 0x00000000000472ca */ /* 0x008fda00000e0000 */
[----:B------:R-:W-:-:S04]  /*1350*/  ULEA.HI UR5, UR4, UR4, URZ, 0x1 ;  /* 0x0000000404057291 */ /* 0x000fc8000f8f083f */
[----:B------:R-:W-:-:S04]  /*1360*/  ULOP3.LUT UR5, UR5, 0x7fffe, URZ, 0xc0, !UPT ;  /* 0x0007fffe05057892 */ /* 0x000fc8000f8ec03f */
[----:B------:R-:W-:-:S03]  /*1370*/  UIADD3 UR5, UR4, -UR5, URZ ;  /* 0x8000000504057290 */ /* 0x000fc6000fffe03f */
[----:B------:R-:W-:Y:S01]  /*1380*/  ULDC UR4, c[0x0][0x28c] ;  /* 0x0000a30000047ab9 */ /* 0x000fe20000000800 */
[----:B------:R-:W-:Y:S01]  /*1390*/  ULEA UR5, UR5, UR6, 0xd ;  /* 0x0000000605057291 */ /* 0x000fe2000f8e683f */
[----:B------:R-:W-:-:S03]  /*13a0*/  ISETP.LT.AND P0, PT, RZ, UR4, PT ;  /* 0x00000004ff007c0c */ /* 0x000fc6000bf01270 */
[----:B------:R-:W-:-:S04]  /*13b0*/  UIADD3 UR5, UR5, 0x180, URZ ;  /* 0x0000018005057890 */ /* 0x000fc8000fffe03f */
[----:B------:R-:W-:-:S04]  /*13c0*/  USHF.R.U32.HI UR5, URZ, 0x4, UR5 ;  /* 0x000000043f057899 */ /* 0x000fc80008011605 */
[----:B------:R-:W-:Y:S02]  /*13d0*/  ULOP3.LUT UR41, UR5, 0x3fff, URZ, 0xc0, !UPT ;  /* 0x00003fff05297892 */ /* 0x000fe4000f8ec03f */
[----:B01---5:R-:W-:Y:S10]  /*13e0*/  @P0 BRA `(.L_x_18) ;  /* 0x0000000000400947 */ /* 0x023ff40003800000 */
[----:B------:R-:W-:Y:S01]  /*13f0*/  MOV R0, 0x0 ;  /* 0x0000000000007802 */ /* 0x000fe20000000f00 */
[----:B------:R-:W-:Y:S01]  /*1400*/  ULDC.64 UR4, c[0x4][0x68] ;  /* 0x01001a0000047ab9 */ /* 0x000fe20000000a00 */
[----:B------:R-:W-:Y:S01]  /*1410*/  ULDC.64 UR6, c[0x4][0x8] ;  /* 0x0100020000067ab9 */ /* 0x000fe20000000a00 */
[----:B01----:R-:W-:Y:S01]  /*1420*/  IMAD.U32 R4, RZ, RZ, UR4 ;  /* 0x00000004ff047e24 */ /* 0x003fe2000f8e00ff */
[----:B------:R0:W1:Y:S01]  /*1430*/  LDC.64 R14, c[0x4][R0] ;  /* 0x01000000000e7b82 */ /* 0x0000620000000a00 */
[----:B------:R-:W-:Y:S01]  /*1440*/  IMAD.U32 R5, RZ, RZ, UR5 ;  /* 0x00000005ff057e24 */ /* 0x000fe2000f8e00ff */
[----:B------:R-:W-:Y:S01]  /*1450*/  ULDC.64 UR4, c[0x4][0x70] ;  /* 0x01001c0000047ab9 */ /* 0x000fe20000000a00 */
[----:B------:R-:W-:Y:S02]  /*1460*/  IMAD.U32 R10, RZ, RZ, UR6 ;  /* 0x00000006ff0a7e24 */ /* 0x000fe4000f8e00ff */
[----:B------:R-:W-:Y:S02]  /*1470*/  IMAD.U32 R6, RZ, RZ, UR4 ;  /* 0x00000004ff067e24 */ /* 0x000fe4000f8e00ff */
[----:B------:R-:W-:-:S02]  /*1480*/  IMAD.U32 R7, RZ, RZ, UR5 ;  /* 0x00000005ff077e24 */ /* 0x000fc4000f8e00ff */
[----:B------:R-:W-:Y:S02]  /*1490*/  IMAD.U32 R11, RZ, RZ, UR7 ;  /* 0x00000007ff0b7e24 */ /* 0x000fe4000f8e00ff */
[----:B------:R-:W-:Y:S02]  /*14a0*/  IMAD.MOV.U32 R8, RZ, RZ, 0x1e1 ;  /* 0x000001e1ff087424 */ /* 0x000fe400078e00ff */
[----:B------:R-:W-:Y:S02]  /*14b0*/  IMAD.MOV.U32 R12, RZ, RZ, 0x1 ;  /* 0x00000001ff0c7424 */ /* 0x000fe400078e00ff */
[----:B0-----:R-:W-:-:S07]  /*14c0*/  IMAD.MOV.U32 R13, RZ, RZ, RZ ;  /* 0x000000ffff0d7224 */ /* 0x001fce00078e00ff */
[----:B------:R-:W-:-:S07]  /*14d0*/  LEPC R20, `(.L_x_18) ;  /* 0x000000001014794e */ /* 0x000fce0000000000 */
[----:B-1---5:R-:W-:Y:S05]  /*14e0*/  CALL.ABS.NOINC R14 ;  /* 0x000000000e007343 */ /* 0x022fea0003c00000 */
.L_x_18:
[----:B------:R-:W-:-:S13]  /*14f0*/  ISETP.NE.AND P0, PT, R58, 0x3, PT ;  /* 0x000000033a00780c */ /* 0x000fda0003f05270 */
[----:B------:R-:W-:Y:S05]  /*1500*/  @!P0 BRA `(.L_x_19) ;  /* 0x0000000000048947 */ /* 0x000fea0003800000 */
[----:B------:R-:W-:Y:S01]  /*1510*/  BPT.TRAP 0x1 ;  /* 0x000000040000795c */ /* 0x000fe20000300000 */
.L_x_19:
[----:B------:R-:W2:Y:S01]  /*1520*/  S2UR UR5, SR_CgaCtaId ;  /* 0x00000000000579c3 */ /* 0x000ea20000008800 */
[----:B------:R-:W-:Y:S01]  /*1530*/  UMOV UR4, 0x400 ;  /* 0x0000040000047882 */ /* 0x000fe20000000000 */
[----:B------:R-:W-:Y:S02]  /*1540*/  IMAD.U32 R0, RZ, RZ, UR38 ;  /* 0x00000026ff007e24 */ /* 0x000fe4000f8e00ff */
[----:B------:R-:W-:-:S03]  /*1550*/  IMAD.U32 R3, RZ, RZ, UR39 ;  /* 0x00000027ff037e24 */ /* 0x000fc6000f8e00ff */
[----:B------:R-:W-:Y:S01]  /*1560*/  SHF.L.U32 R0, R0, 0x1f, RZ ;  /* 0x0000001f00007819 */ /* 0x000fe200000006ff */
[----:B--2---:R-:W-:-:S06]  /*1570*/  ULEA UR4, UR5, UR4, 0x18 ;  /* 0x0000000405047291 */ /* 0x004fcc000f8ec03f */
[----:B------:R-:W-:-:S04]  /*1580*/  IMAD.U32 R6, RZ, RZ, UR4 ;  /* 0x00000004ff067e24 */ /* 0x000fc8000f8e00ff */
[----:B------:R-:W-:-:S04]  /*1590*/  IMAD R3, R3, 0x8, R6 ;  /* 0x0000000803037824 */ /* 0x000fc800078e0206 */
[----:B------:R2:W3:Y:S01]  /*15a0*/  SYNCS.PHASECHK.TRANS64.TRYWAIT P1, [R3+URZ], R0 ;  /* 0x00000000030075a7 */ /* 0x0004e2000802017f */
[----:B------:R-:W-:Y:S05]  /*15b0*/  @!P0 BRA `(.L_x_20) ;  /* 0x0000000000048947 */ /* 0x000fea0003800000 */
[----:B------:R-:W-:Y:S01]  /*15c0*/  BPT.TRAP 0x1 ;  /* 0x000000040000795c */ /* 0x000fe20000300000 */
.L_x_20:
[----:B---3--:R-:W-:Y:S05]  /*15d0*/  @P1 BRA `(.L_x_21) ;  /* 0x0000000000081947 */ /* 0x008fea0003800000 */
[----:B------:R-:W3:Y:S02]  /*15e0*/  SYNCS.PHASECHK.TRANS64.TRYWAIT P1, [R3+URZ], R0 ;  /* 0x00000000030075a7 */ /* 0x000ee4000802017f */
[----:B---3--:R-:W-:Y:S05]  /*15f0*/  @!P1 BRA `(.L_x_22) ;  /* 0x0000004c00949947 */ /* 0x008fea0003800000 */
.L_x_21:
[----:B------:R-:W-:-:S04]  /*1600*/  UISETP.LT.AND UP0, UPT, UR40, 0x1, UPT ;  /* 0x000000012800788c */ /* 0x000fc8000bf01270 */
[----:B------:R-:W-:-:S06]  /*1610*/  USEL UR4, UR40, 0x1, UP0 ;  /* 0x0000000128047887 */ /* 0x000fcc0008000000 */
[----:B--23--:R-:W-:Y:S01]  /*1620*/  IMAD.U32 R0, RZ, RZ, UR4 ;  /* 0x00000004ff007e24 */ /* 0x00cfe2000f8e00ff */
[----:B------:R-:W-:Y:S05]  /*1630*/  WARPSYNC.ALL ;  /* 0x0000000000007948 */ /* 0x000fea0003800000 */
[----:B------:R-:W-:-:S04]  /*1640*/  IADD3 R0, -R0, UR40, RZ ;  /* 0x0000002800007c10 */ /* 0x000fc8000fffe1ff */
[----:B------:R-:W-:Y:S02]  /*1650*/  ISETP.GE.AND P1, PT, R0, 0x1, PT ;  /* 0x000000010000780c */ /* 0x000fe40003f26270 */
[----:B------:R-:W-:Y:S01]  /*1660*/  R2UR UR4, R6 ;  /* 0x00000000060472ca */ /* 0x000fe200000e0000 */
[----:B------:R-:W-:Y:S01]  /*1670*/  WARPGROUP.ARRIVE ;  /* 0x00000000000079c5 */ /* 0x000fe20000000000 */
[----:B------:R-:W-:Y:S01]  /*1680*/  UMOV UR9, 0x40000040 ;  /* 0x4000004000097882 */ /* 0x000fe20000000000 */
[----:B------:R-:W-:-:S10]  /*1690*/  UMOV UR11, 0x40000040 ;  /* 0x40000040000b7882 */ /* 0x000fd40000000000 */
[----:B------:R-:W-:-:S04]  /*16a0*/  UIADD3 UR4, UR4, 0x24180, URZ ;  /* 0x0002418004047890 */ /* 0x000fc8000fffe03f */
[----:B------:R-:W-:-:S04]  /*16b0*/  USHF.R.U32.HI UR4, URZ, 0x4, UR4 ;  /* 0x000000043f047899 */ /* 0x000fc80008011604 */
[----:B------:R-:W-:Y:S02]  /*16c0*/  ULOP3.LUT UR5, UR4, 0x3fff, URZ, 0xc0, !UPT ;  /* 0x00003fff04057892 */ /* 0x000fe4000f8ec03f */
[----:B------:R-:W-:Y:S02]  /*16d0*/  ULOP3.LUT UR4, UR41, 0x10000, URZ, 0xfc, !UPT ;  /* 0x0001000029047892 */ /* 0x000fe4000f8efc3f */
[----:B------:R-:W-:Y:S02]  /*16e0*/  ULOP3.LUT UR5, UR5, 0x10000, URZ, 0xfc, !UPT ;  /* 0x0001000005057892 */ /* 0x000fe4000f8efc3f */
[----:B------:R-:W-:Y:S02]  /*16f0*/  ULEA UR6, UR39, UR4, 0xa ;  /* 0x0000000427067291 */ /* 0x000fe4000f8e503f */
[----:B------:R-:W-:-:S05]  /*1700*/  ULEA UR7, UR39, UR5, 0x9 ;  /* 0x0000000527077291 */ /* 0x000fca000f8e483f */
[----:B------:R-:W-:Y:S02]  /*1710*/  UMOV UR8, UR6 ;  /* 0x0000000600087c82 */ /* 0x000fe40008000000 */
[----:B------:R-:W-:Y:S02]  /*1720*/  UMOV UR10, UR7 ;  /* 0x00000007000a7c82 */ /* 0x000fe40008000000 */
[----:B------:R-:W-:Y:S01]  /*1730*/  HGMMA.64x64x16.F32 R24, gdesc[UR8], RZ, !UPT, gsb0 ;  /* 0x00e00000081879f0 */ /* 0x000fe2000c0008ff */
[----:B------:R-:W-:Y:S02]  /*1740*/  UIADD3 UR8, UR6, 0x2, URZ ;  /* 0x0000000206087890 */ /* 0x000fe4000fffe03f */
[----:B------:R-:W-:Y:S01]  /*1750*/  UIADD3 UR10, UR7, 0x2, URZ ;  /* 0x00000002070a7890 */ /* 0x000fe2000fffe03f */
[----:B------:R-:W-:Y:S01]  /*1760*/  UMOV UR9, 0x40000040 ;  /* 0x4000004000097882 */ /* 0x000fe20000000000 */
[----:B------:R-:W-:Y:S01]  /*1770*/  UMOV UR11, 0x40000040 ;  /* 0x40000040000b7882 */ /* 0x000fe20000000000 */
[----:B------:R-:W-:-:S02]  /*1780*/  WARPGROUP.DEPBAR.LE gsb0, 0x0 ;  /* 0x00008000000079c5 */ /* 0x000fc40000010000 */
[----:B------:R-:W-:-:S06]  /*1790*/  WARPGROUP.ARRIVE ;  /* 0x00000000000079c5 */ /* 0x000fcc0000000000 */
[----:B------:R-:W-:Y:S01]  /*17a0*/  HGMMA.64x64x16.F32 R24, gdesc[UR8], R24, gsb0 ;  /* 0x00e00000081879f0 */ /* 0x000fe20008000818 */
[----:B------:R-:W-:Y:S02]  /*17b0*/  UIADD3 UR8, UR6, 0x4, URZ ;  /* 0x0000000406087890 */ /* 0x000fe4000fffe03f */
[----:B------:R-:W-:Y:S01]  /*17c0*/  UIADD3 UR10, UR7, 0x4, URZ ;  /* 0x00000004070a7890 */ /* 0x000fe2000fffe03f */
[----:B------:R-:W-:Y:S01]  /*17d0*/  UMOV UR9, 0x40000040 ;  /* 0x4000004000097882 */ /* 0x000fe20000000000 */
[----:B------:R-:W-:Y:S01]  /*17e0*/  UMOV UR11, 0x40000040 ;  /* 0x40000040000b7882 */ /* 0x000fe20000000000 */
[----:B------:R-:W-:Y:S02]  /*17f0*/  WARPGROUP.DEPBAR.LE gsb0, 0x0 ;  /* 0x00008000000079c5 */ /* 0x000fe40000010000 */
        /* <DEDUP_REMOVED lines=8> */
[----:B------:R-:W-:Y:S03]  /*1880*/  HGMMA.64x64x16.F32 R24, gdesc[UR8], R24, gsb0 ;  /* 0x00e00000081879f0 */ /* 0x000fe60008000818 */
[----:B------:R-:W-:Y:S02]  /*1890*/  WARPGROUP.DEPBAR.LE gsb0, 0x0 ;  /* 0x00008000000079c5 */ /* 0x000fe40000010000 */
[----:B------:R-:W-:Y:S05]  /*18a0*/  @!P1 BRA `(.L_x_23) ;  /* 0x0000000400249947 */ /* 0x000fea0003800000 */
[----:B------:R-:W-:Y:S02]  /*18b0*/  UIADD3 UR6, UR39, 0x1, URZ ;  /* 0x0000000127067890 */ /* 0x000fe4000fffe03f */
[----:B------:R-:W-:Y:S02]  /*18c0*/  IMAD.U32 R3, RZ, RZ, UR39 ;  /* 0x00000027ff037e24 */ /* 0x000fe4000f8e00ff */
[----:B------:R-:W-:-:S04]  /*18d0*/  UISETP.NE.AND UP0, UPT, UR6, 0x9, UPT ;  /* 0x000000090600788c */ /* 0x000fc8000bf05270 */
[----:B------:R-:W-:Y:S02]  /*18e0*/  USEL UR7, URZ, 0x1, UP0 ;  /* 0x000000013f077887 */ /* 0x000fe40008000000 */
[----:B------:R-:W-:Y:S02]  /*18f0*/  USEL UR6, UR6, URZ, UP0 ;  /* 0x0000003f06067287 */ /* 0x000fe40008000000 */
[----:B------:R-:W-:-:S06]  /*1900*/  ULOP3.LUT UR7, UR38, UR7, URZ, 0x3c, !UPT ;  /* 0x0000000726077292 */ /* 0x000fcc000f8e3c3f */
[----:B------:R-:W-:-:S07]  /*1910*/  IMAD.U32 R7, RZ, RZ, UR7 ;  /* 0x00000007ff077e24 */ /* 0x000fce000f8e00ff */
.L_x_30:
[----:B------:R-:W-:Y:S05]  /*1920*/  @!P0 BRA `(.L_x_24) ;  /* 0x0000000000048947 */ /* 0x000fea0003800000 */
[----:B------:R-:W-:Y:S01]  /*1930*/  BPT.TRAP 0x1 ;  /* 0x000000040000795c */ /* 0x000fe20000300000 */
.L_x_24:
[----:B------:R-:W2:Y:S01]  /*1940*/  S2UR UR8, SR_CgaCtaId ;  /* 0x00000000000879c3 */ /* 0x000ea20000008800 */
[----:B------:R-:W-:Y:S01]  /*1950*/  UMOV UR7, 0x400 ;  /* 0x0000040000077882 */ /* 0x000fe20000000000 */
[----:B01----:R-:W-:Y:S01]  /*1960*/  IMAD.U32 R5, RZ, RZ, UR6 ;  /* 0x00000006ff057e24 */ /* 0x003fe2000f8e00ff */
[----:B------:R-:W-:Y:S01]  /*1970*/  SHF.L.U32 R4, R7, 0x1f, RZ ;  /* 0x0000001f07047819 */ /* 0x000fe200000006ff */
[----:B--2---:R-:W-:-:S06]  /*1980*/  ULEA UR7, UR8, UR7, 0x18 ;  /* 0x0000000708077291 */ /* 0x004fcc000f8ec03f */
[----:B------:R-:W-:-:S04]  /*1990*/  IMAD.U32 R6, RZ, RZ, UR7 ;  /* 0x00000007ff067e24 */ /* 0x000fc8000f8e00ff */
[----:B------:R-:W-:-:S04]  /*19a0*/  IMAD R5, R5, 0x8, R6 ;  /* 0x0000000805057824 */ /* 0x000fc800078e0206 */
[----:B------:R0:W1:Y:S01]  /*19b0*/  SYNCS.PHASECHK.TRANS64.TRYWAIT P1, [R5+URZ], R4 ;  /* 0x00000004050075a7 */ /* 0x000062000802017f */
[----:B------:R-:W-:Y:S05]  /*19c0*/  @!P0 BRA `(.L_x_25) ;  /* 0x0000000000048947 */ /* 0x000fea0003800000 */
[----:B------:R-:W-:Y:S01]  /*19d0*/  BPT.TRAP 0x1 ;  /* 0x000000040000795c */ /* 0x000fe20000300000 */
.L_x_25:
[----:B-1----:R-:W-:Y:S05]  /*19e0*/  @P1 BRA `(.L_x_26) ;  /* 0x0000000000081947 */ /* 0x002fea0003800000 */
[----:B------:R-:W1:Y:S02]  /*19f0*/  SYNCS.PHASECHK.TRANS64.TRYWAIT P1, [R5+URZ], R4 ;  /* 0x00000004050075a7 */ /* 0x000e64000802017f */
[----:B-1----:R-:W-:Y:S05]  /*1a00*/  @!P1 BRA `(.L_x_27) ;  /* 0x0000004800a49947 */ /* 0x002fea0003800000 */
.L_x_26:
[----:B------:R-:W-:Y:S01]  /*1a10*/  ULEA UR7, UR6, UR4, 0xa ;  /* 0x0000000406077291 */ /* 0x000fe2000f8e503f */
[----:B------:R-:W-:Y:S01]  /*1a20*/  WARPGROUP.ARRIVE ;  /* 0x00000000000079c5 */ /* 0x000fe20000000000 */
[----:B------:R-:W-:Y:S01]  /*1a30*/  ULEA UR12, UR6, UR5, 0x9 ;  /* 0x00000005060c7291 */ /* 0x000fe2000f8e483f */
[----:B------:R-:W-:Y:S01]  /*1a40*/  UMOV UR9, 0x40000040 ;  /* 0x4000004000097882 */ /* 0x000fe20000000000 */
[----:B------:R-:W-:-:S03]  /*1a50*/  UMOV UR11, 0x40000040 ;  /* 0x40000040000b7882 */ /* 0x000fc60000000000 */
[----:B------:R-:W-:Y:S02]  /*1a60*/  UMOV UR8, UR7 ;  /* 0x0000000700087c82 */ /* 0x000fe40008000000 */
[----:B------:R-:W-:Y:S02]  /*1a70*/  UMOV UR10, UR12 ;  /* 0x0000000c000a7c82 */ /* 0x000fe40008000000 */
[----:B------:R-:W-:Y:S01]  /*1a80*/  HGMMA.64x64x16.F32 R24, gdesc[UR8], R24, gsb0 ;  /* 0x00e00000081879f0 */ /* 0x000fe20008000818 */
        /* <DEDUP_REMOVED lines=23> */
[----:B------:R-:W-:Y:S01]  /*1c00*/  BPT.TRAP 0x1 ;  /* 0x000000040000795c */ /* 0x000fe20000300000 */
.L_x_28:
[----:B------:R-:W-:-:S13]  /*1c10*/  ISETP.NE.AND P1, PT, R23, RZ, PT ;  /* 0x000000ff1700720c */ /* 0x000fda0003f25270 */
[----:B01----:R-:W-:-:S04]  /*1c20*/  @P1 IMAD R4, R3, 0x8, R6 ;  /* 0x0000000803041824 */ /* 0x003fc800078e0206 */
[----:B------:R-:W-:-:S05]  /*1c30*/  @P1 VIADD R5, R4, 0x48 ;  /* 0x0000004804051836 */ /* 0x000fca0000000000 */
[----:B------:R-:W-:-:S04]  /*1c40*/  @P1 PRMT R5, R22, 0x654, R5 ;  /* 0x0000065416051816 */ /* 0x000fc80000000005 */
[----:B------:R0:W-:Y:S01]  /*1c50*/  @P1 SYNCS.ARRIVE.TRANS64.RED.A1T0 RZ, [R5+URZ], RZ ;  /* 0x000000ff05ff19a7 */ /* 0x0001e2000810043f */
[----:B------:R-:W-:-:S13]  /*1c60*/  ISETP.GT.U32.AND P1, PT, R19, 0x1, PT ;  /* 0x000000011300780c */ /* 0x000fda0003f24070 */
[----:B0-----:R-:W-:Y:S05]  /*1c70*/  @P1 BRA `(.L_x_29) ;  /* 0x0000000000041947 */ /* 0x001fea0003800000 */
[----:B------:R-:W-:Y:S01]  /*1c80*/  BPT.TRAP 0x1 ;  /* 0x000000040000795c */ /* 0x000fe20000300000 */
.L_x_29:
[----:B------:R-:W-:Y:S01]  /*1c90*/  UIADD3 UR6, UR6, 0x1, URZ ;  /* 0x0000000106067890 */ /* 0x000fe2000fffe03f */
[C---:B------:R-:W-:Y:S01]  /*1ca0*/  ISETP.GT.AND P2, PT, R0.reuse, 0x1, PT ;  /* 0x000000010000780c */ /* 0x040fe20003f44270 */
[----:B------:R-:W-:Y:S02]  /*1cb0*/  VIADD R3, R3, 0x1 ;  /* 0x0000000103037836 */ /* 0x000fe40000000000 */
[----:B------:R-:W-:Y:S01]  /*1cc0*/  UISETP.NE.AND UP0, UPT, UR6, 0x9, UPT ;  /* 0x000000090600788c */ /* 0x000fe2000bf05270 */
[----:B------:R-:W-:Y:S02]  /*1cd0*/  VIADD R0, R0, 0xffffffff ;  /* 0xffffffff00007836 */ /* 0x000fe40000000000 */
[C---:B------:R-:W-:Y:S01]  /*1ce0*/  ISETP.NE.AND P1, PT, R3.reuse, 0x9, PT ;  /* 0x000000090300780c */ /* 0x040fe20003f25270 */
[----:B------:R-:W-:Y:S02]  /*1cf0*/  USEL UR7, URZ, 0x1, UP0 ;  /* 0x000000013f077887 */ /* 0x000fe40008000000 */
[----:B------:R-:W-:Y:S01]  /*1d00*/  USEL UR6, UR6, URZ, UP0 ;  /* 0x0000003f06067287 */ /* 0x000fe20008000000 */
[----:B------:R-:W-:-:S03]  /*1d10*/  SEL R3, R3, RZ, P1 ;  /* 0x000000ff03037207 */ /* 0x000fc60000800000 */
[----:B------:R-:W-:Y:S01]  /*1d20*/  LOP3.LUT R7, R7, UR7, RZ, 0x3c, !PT ;  /* 0x0000000707077c12 */ /* 0x000fe2000f8e3cff */
[----:B------:R-:W-:Y:S07]  /*1d30*/  @P2 BRA `(.L_x_30) ;  /* 0xfffffff800f82947 */ /* 0x000fee000383ffff */
.L_x_23:
[----:B------:R-:W2:Y:S02]  /*1d40*/  LDC R0, c[0x0][0x28c] ;  /* 0x0000a300ff007b82 */ /* 0x000ea40000000800 */
[----:B--2---:R-:W-:-:S13]  /*1d50*/  ISETP.GE.AND P1, PT, R0, 0x1, PT ;  /* 0x000000010000780c */ /* 0x004fda0003f26270 */
[----:B------:R-:W-:Y:S05]  /*1d60*/  @!P1 BRA `(.L_x_31) ;  /* 0x0000000000509947 */ /* 0x000fea0003800000 */
[----:B------:R-:W-:Y:S05]  /*1d70*/  @!P0 BRA `(.L_x_32) ;  /* 0x0000000000048947 */ /* 0x000fea0003800000 */
[----:B------:R-:W-:Y:S01]  /*1d80*/  BPT.TRAP 0x1 ;  /* 0x000000040000795c */ /* 0x000fe20000300000 */
.L_x_32:
[----:B------:R-:W-:Y:S01]  /*1d90*/  ISETP.NE.AND P0, PT, R23, RZ, PT ;  /* 0x000000ff1700720c */ /* 0x000fe20003f05270 */
[----:B------:R-:W-:Y:S01]  /*1da0*/  BSSY B0, `(.L_x_33) ;  /* 0x000000e000007945 */ /* 0x000fe20003800000 */
[----:B------:R-:W-:-:S11]  /*1db0*/  ISETP.GT.U32.AND P1, PT, R19, 0x1, PT ;  /* 0x000000011300780c */ /* 0x000fd60003f24070 */
[----:B------:R-:W-:Y:S05]  /*1dc0*/  @!P0 BRA `(.L_x_34) ;  /* 0x00000000002c8947 */ /* 0x000fea0003800000 */
[----:B------:R-:W-:-:S04]  /*1dd0*/  UISETP.LT.AND UP0, UPT, UR40, 0x1, UPT ;  /* 0x000000012800788c */ /* 0x000fc8000bf01270 */
[----:B------:R-:W-:-:S04]  /*1de0*/  USEL UR6, UR40, 0x1, UP0 ;  /* 0x0000000128067887 */ /* 0x000fc80008000000 */
[----:B------:R-:W-:-:S04]  /*1df0*/  UIADD3 UR6, UR39, UR40, -UR6 ;  /* 0x0000002827067290 */ /* 0x000fc8000fffe806 */
[----:B------:R-:W-:-:S04]  /*1e00*/  UIMAD.WIDE.U32 UR4, UR6, 0x38e38e39, URZ ;  /* 0x38e38e39060478a5 */ /* 0x000fc8000f8e003f */
[----:B------:R-:W-:-:S04]  /*1e10*/  USHF.R.U32.HI UR4, URZ, 0x1, UR5 ;  /* 0x000000013f047899 */ /* 0x000fc80008011605 */
[----:B------:R-:W-:-:S06]  /*1e20*/  UIMAD UR6, UR4, -0x9, UR6 ;  /* 0xfffffff7040678a4 */ /* 0x000fcc000f8e0206 */
[----:B------:R-:W-:-:S04]  /*1e30*/  IMAD.U32 R3, RZ, RZ, UR6 ;  /* 0x00000006ff037e24 */ /* 0x000fc8000f8e00ff */
[----:B------:R-:W-:-:S04]  /*1e40*/  IMAD R0, R3, 0x8, R6 ;  /* 0x0000000803007824 */ /* 0x000fc800078e0206 */
[----:B------:R-:W-:-:S05]  /*1e50*/  VIADD R3, R0, 0x48 ;  /* 0x0000004800037836 */ /* 0x000fca0000000000 */
[----:B------:R-:W-:-:S04]  /*1e60*/  PRMT R3, R22, 0x654, R3 ;  /* 0x0000065416037816 */ /* 0x000fc80000000003 */
[----:B------:R2:W-:Y:S03]  /*1e70*/  SYNCS.ARRIVE.TRANS64.RED.A1T0 RZ, [R3+URZ], RZ ;  /* 0x000000ff03ff79a7 */ /* 0x0005e6000810043f */
.L_x_34:
[----:B------:R-:W-:Y:S05]  /*1e80*/  BSYNC B0 ;  /* 0x0000000000007941 */ /* 0x000fea0003800000 */
.L_x_33:
[----:B------:R-:W-:Y:S05]  /*1e90*/  @P1 BRA `(.L_x_31) ;  /* 0x0000000000041947 */ /* 0x000fea0003800000 */
[----:B------:R-:W-:Y:S01]  /*1ea0*/  BPT.TRAP 0x1 ;  /* 0x000000040000795c */ /* 0x000fe20000300000 */
.L_x_31:
[----:B------:R-:W3:Y:S01]  /*1eb0*/  LDC R6, c[0x0][0x288] ;  /* 0x0000a200ff067b82 */ /* 0x000ee20000000800 */
[--C-:B------:R-:W-:Y:S01]  /*1ec0*/  SHF.R.U32.HI R0, RZ, 0x2, R18.reuse ;  /* 0x00000002ff007819 */ /* 0x100fe20000011612 */
[----:B------:R-:W-:Y:S01]  /*1ed0*/  IMAD.SHL.U32 R61, R61, 0x40, RZ ;  /* 0x000000403d3d7824 */ /* 0x000fe200078e00ff */
[----:B01----:R-:W-:Y:S01]  /*1ee0*/  SHF.R.U32.HI R5, RZ, 0x7, R18 ;  /* 0x00000007ff057819 */ /* 0x003fe20000011612 */
[----:B------:R-:W-:Y:S01]  /*1ef0*/  UIADD3 UR39, UR40, UR39, URZ ;  /* 0x0000002728277290 */ /* 0x000fe2000fffe03f */
[----:B--2---:R-:W-:Y:S01]  /*1f00*/  LOP3.LUT R3, R0, 0x7, RZ, 0xc0, !PT ;  /* 0x0000000700037812 */ /* 0x004fe200078ec0ff */
[C---:B------:R-:W-:Y:S01]  /*1f10*/  IMAD.SHL.U32 R10, R18.reuse, 0x2, RZ ;  /* 0x00000002120a7824 */ /* 0x040fe200078e00ff */
[----:B------:R-:W-:Y:S01]  /*1f20*/  LOP3.LUT R0, R5, 0x1, RZ, 0xc0, !PT ;  /* 0x0000000105007812 */ /* 0x000fe200078ec0ff */
[----:B------:R-:W-:Y:S01]  /*1f30*/  UISETP.GT.U32.AND UP0, UPT, UR39, 0x8, UPT ;  /* 0x000000082700788c */ /* 0x000fe2000bf04070 */
[C---:B------:R-:W-:Y:S01]  /*1f40*/  LOP3.LUT R5, R18.reuse, 0x3, RZ, 0xc0, !PT ;  /* 0x0000000312057812 */ /* 0x040fe200078ec0ff */
[----:B------:R-:W-:Y:S01]  /*1f50*/  ULDC UR7, c[0x0][0x284] ;  /* 0x0000a10000077ab9 */ /* 0x000fe20000000800 */
[----:B------:R-:W-:Y:S01]  /*1f60*/  LOP3.LUT R4, R18, 0x60, RZ, 0xc0, !PT ;  /* 0x0000006012047812 */ /* 0x000fe200078ec0ff */
[----:B------:R-:W-:Y:S01]  /*1f70*/  IMAD.SHL.U32 R8, R0, 0x40, RZ ;  /* 0x0000004000087824 */ /* 0x000fe200078e00ff */
[----:B------:R-:W-:Y:S01]  /*1f80*/  UISETP.LT.U32.AND UP0, UPT, UR40, 0x9, UP0 ;  /* 0x000000092800788c */ /* 0x000fe20008701070 */
[----:B------:R-:W-:Y:S01]  /*1f90*/  SHF.R.S32.HI R15, RZ, 0x1f, R59 ;  /* 0x0000001fff0f7819 */ /* 0x000fe2000001143b */
[----:B------:R-:W-:Y:S01]  /*1fa0*/  UISETP.GE.U32.AND UP1, UPT, UR40, 0x9, UPT ;  /* 0x000000092800788c */ /* 0x000fe2000bf26070 */
[----:B------:R-:W-:Y:S01]  /*1fb0*/  SHF.R.U32.HI R4, RZ, 0x1, R4 ;  /* 0x00000001ff047819 */ /* 0x000fe20000011604 */
[----:B------:R-:W-:Y:S01]  /*1fc0*/  ULDC.64 UR8, c[0x0][0x5d0] ;  /* 0x0001740000087ab9 */ /* 0x000fe20000000a00 */
[C---:B------:R-:W-:Y:S01]  /*1fd0*/  LOP3.LUT R10, R61.reuse, 0x6, R10, 0xf8, !PT ;  /* 0x000000063d0a7812 */ /* 0x040fe200078ef80a */
[----:B------:R-:W-:Y:S01]  /*1fe0*/  UIMAD.WIDE.U32 UR4, UR39, 0x38e38e39, URZ ;  /* 0x38e38e39270478a5 */ /* 0x000fe2000f8e003f */
[--C-:B------:R-:W-:Y:S01]  /*1ff0*/  IADD3 R7, RZ, -R4, -R3.reuse ;  /* 0x80000004ff077210 */ /* 0x100fe20007ffe803 */
[----:B------:R-:W-:Y:S01]  /*2000*/  USEL UR6, URZ, 0x1, !UP0 ;  /* 0x000000013f067887 */ /* 0x000fe2000c000000 */
[----:B------:R-:W-:Y:S01]  /*2010*/  LOP3.LUT R3, R8, 0x40, R3, 0xe2, !PT ;  /* 0x0000004008037812 */ /* 0x000fe200078ee203 */
[C---:B------:R-:W-:Y:S01]  /*2020*/  IMAD.WIDE R8, R60.reuse, 0x80, RZ ;  /* 0x000000803c087825 */ /* 0x040fe200078e02ff */
[----:B---3--:R-:W-:Y:S01]  /*2030*/  ISETP.GE.AND P0, PT, R61, R6, PT ;  /* 0x000000063d00720c */ /* 0x008fe20003f06270 */
[----:B------:R-:W-:Y:S01]  /*2040*/  USHF.R.U32.HI UR4, URZ, 0x1, UR5 ;  /* 0x000000013f047899 */ /* 0x000fe20008011605 */
[----:B------:R-:W-:Y:S01]  /*2050*/  SHF.R.S32.HI R11, RZ, 0x1f, R10 ;  /* 0x0000001fff0b7819 */ /* 0x000fe2000001140a */
[----:B------:R-:W-:Y:S01]  /*2060*/  IMAD R12, R5, -0x2, R6 ;  /* 0xfffffffe050c7824 */ /* 0x000fe200078e0206 */
[----:B------:R-:W-:Y:S01]  /*2070*/  ULOP3.LUT UR38, UR38, UR6, URZ, 0x3c, !UPT ;  /* 0x0000000626267292 */ /* 0x000fe2000f8e3c3f */
[----:B------:R-:W-:Y:S01]  /*2080*/  IMAD.SHL.U32 R5, R60, 0x80, RZ ;  /* 0x000000803c057824 */ /* 0x000fe200078e00ff */
[----:B------:R-:W-:Y:S01]  /*2090*/  LOP3.LUT R73, R8, R3, R4, 0xfe, !PT ;  /* 0x0000000308497212 */ /* 0x000fe200078efe04 */
[----:B------:R-:W-:Y:S01]  /*20a0*/  IMAD R6, R15, UR8, RZ ;  /* 0x000000080f067c24 */ /* 0x000fe2000f8e02ff */
[----:B------:R-:W-:Y:S01]  /*20b0*/  UIMAD UR39, UR4, -0x9, UR39 ;  /* 0xfffffff7042778a4 */ /* 0x000fe2000f8e0227 */
[----:B------:R-:W-:Y:S01]  /*20c0*/  IMAD R0, R0, -0x40, R7 ;  /* 0xffffffc000007824 */ /* 0x000fe200078e0207 */
[----:B------:R-:W-:Y:S01]  /*20d0*/  ISETP.GE.OR P0, PT, R5, UR7, P0 ;  /* 0x0000000705007c0c */ /* 0x000fe20008706670 */
[C---:B------:R-:W-:Y:S01]  /*20e0*/  IMAD R13, R59.reuse, UR9, R6 ;  /* 0x000000093b0d7c24 */ /* 0x040fe2000f8e0206 */
[----:B------:R-:W-:Y:S01]  /*20f0*/  @UP1 ULOP3.LUT UR38, UR38, 0x1, UR4, 0x78, !UPT ;  /* 0x0000000126261892 */ /* 0x000fe2000f8e7804 */
[----:B------:R-:W-:Y:S01]  /*2100*/  IMAD.WIDE.U32 R6, R59, UR8, R10 ;  /* 0x000000083b067c25 */ /* 0x000fe2000f8e000a */
[----:B------:R-:W-:-:S03]  /*2110*/  IADD3 R3, -R5, UR7, R0 ;  /* 0x0000000705037c10 */ /* 0x000fc6000fffe100 */
[----:B------:R-:W-:Y:S02]  /*2120*/  IMAD.IADD R7, R7, 0x1, R13 ;  /* 0x0000000107077824 */ /* 0x000fe400078e020d */
[----:B------:R-:W-:Y:S02]  /*2130*/  IMAD.IADD R4, R12, 0x1, -R61 ;  /* 0x000000010c047824 */ /* 0x000fe400078e0a3d */
[----:B------:R-:W-:Y:S02]  /*2140*/  IMAD.MOV.U32 R0, RZ, RZ, -0x1 ;  /* 0xffffffffff007424 */ /* 0x000fe400078e00ff */
[----:B------:R-:W-:Y:S05]  /*2150*/  @P0 BRA `(.L_x_35) ;  /* 0x0000002000a40947 */ /* 0x000fea0003800000 */
[----:B------:R-:W0:Y:S01]  /*2160*/  LDC.64 R66, c[0x0][0x5c8] ;  /* 0x00017200ff427b82 */ /* 0x000e220000000a00 */
[----:B-----5:R-:W-:Y:S01]  /*2170*/  FSETP.NEU.AND P0, PT, R57, RZ, PT ;  /* 0x000000ff3900720b */ /* 0x020fe20003f0d000 */
[----:B------:R-:W-:Y:S01]  /*2180*/  BSSY B0, `(.L_x_35) ;  /* 0x0000226000007945 */ /* 0x000fe20003800000 */
[----:B------:R-:W-:-:S04]  /*2190*/  ISETP.GT.AND P2, PT, R4, RZ, PT ;  /* 0x000000ff0400720c */ /* 0x000fc80003f44270 */
[----:B------:R-:W-:Y:S01]  /*21a0*/  ISETP.GT.AND P1, PT, R3, RZ, P2 ;  /* 0x000000ff0300720c */ /* 0x000fe20001724270 */
[-C--:B0-----:R-:W-:Y:S02]  /*21b0*/  IMAD R12, R9, R66.reuse, RZ ;  /* 0x00000042090c7224 */ /* 0x081fe400078e02ff */
[----:B------:R-:W-:-:S04]  /*21c0*/  IMAD.WIDE.U32 R60, R73, R66, R6 ;  /* 0x00000042493c7225 */ /* 0x000fc800078e0006 */
[----:B------:R-:W-:-:S04]  /*21d0*/  IMAD R5, R73, R67, R12 ;  /* 0x0000004349057224 */ /* 0x000fc800078e020c */
[----:B------:R-:W-:Y:S01]  /*21e0*/  IMAD.IADD R75, R61, 0x1, R5 ;  /* 0x000000013d4b7824 */ /* 0x000fe200078e0205 */
[----:B------:R-:W-:Y:S06]  /*21f0*/  @!P0 BRA `(.L_x_36) ;  /* 0x0000001400e88947 */ /* 0x000fec0003800000 */
[----:B------:R-:W0:Y:S01]  /*2200*/  LDC.64 R64, c[0x0][0x5b8] ;  /* 0x00016e00ff407b82 */ /* 0x000e220000000a00 */
[----:B------:R-:W-:-:S07]  /*2210*/  ULDC.64 UR4, c[0x0][0x5c0] ;  /* 0x0001700000047ab9 */ /* 0x000fce0000000a00 */
[----:B------:R-:W1:Y:S08]  /*2220*/  LDC.64 R68, c[0x0][0x5b0] ;  /* 0x00016c00ff447b82 */ /* 0x000e700000000a00 */
[----:B------:R-:W2:Y:S01]  /*2230*/  LDC.64 R70, c[0x0][0x5a8] ;  /* 0x00016a00ff467b82 */ /* 0x000ea20000000a00 */
[-C--:B0-----:R-:W-:Y:S02]  /*2240*/  IMAD R6, R15, R64.reuse, RZ ;  /* 0x000000400f067224 */ /* 0x081fe400078e02ff */
[----:B------:R-:W-:-:S04]  /*2250*/  IMAD.WIDE.U32 R62, R59, R64, R10 ;  /* 0x000000403b3e7225 */ /* 0x000fc800078e000a */
[----:B------:R-:W-:Y:S02]  /*2260*/  IMAD R61, R59, R65, R6 ;  /* 0x000000413b3d7224 */ /* 0x000fe400078e0206 */
[-C--:B-1----:R-:W-:Y:S02]  /*2270*/  IMAD R8, R9, R68.reuse, RZ ;  /* 0x0000004409087224 */ /* 0x082fe400078e02ff */
[----:B------:R-:W-:Y:S02]  /*2280*/  IMAD.IADD R13, R63, 0x1, R61 ;  /* 0x000000013f0d7824 */ /* 0x000fe400078e023d */
[----:B------:R-:W-:Y:S02]  /*2290*/  IMAD.MOV.U32 R12, RZ, RZ, R62 ;  /* 0x000000ffff0c7224 */ /* 0x000fe400078e003e */
[C---:B------:R-:W-:Y:S02]  /*22a0*/  IMAD R65, R73.reuse, R69, R8 ;  /* 0x0000004549417224 */ /* 0x040fe400078e0208 */
[----:B------:R-:W-:-:S04]  /*22b0*/  IMAD.WIDE.U32 R6, R73, R68, R12 ;  /* 0x0000004449067225 */ /* 0x000fc800078e000c */
[----:B------:R-:W-:Y:S01]  /*22c0*/  IMAD.IADD R5, R7, 0x1, R65 ;  /* 0x0000000107057824 */ /* 0x000fe200078e0241 */
[----:B--2---:R-:W-:-:S04]  /*22d0*/  LEA R14, P0, R6, R70, 0x1 ;  /* 0x00000046060e7211 */ /* 0x004fc800078008ff */
[----:B------:R-:W-:-:S05]  /*22e0*/  LEA.HI.X R15, R6, R71, R5, 0x1, P0 ;  /* 0x00000047060f7211 */ /* 0x000fca00000f0c05 */
[----:B------:R0:W2:Y:S01]  /*22f0*/  @P1 LDG.E.LTC128B.U16 R5, desc[UR36][R14.64] ;  /* 0x000000240e051981 */ /* 0x0000a2000c1e1520 */
[----:B------:R-:W-:Y:S01]  /*2300*/  IMAD.WIDE.U32 R6, R73, R68, R10 ;  /* 0x0000004449067225 */ /* 0x000fe200078e000a */
[----:B------:R-:W-:Y:S03]  /*2310*/  BSSY B1, `(.L_x_37) ;  /* 0x0000013000017945 */ /* 0x000fe60003800000 */
[----:B------:R-:W-:Y:S02]  /*2320*/  IMAD.IADD R7, R65, 0x1, R7 ;  /* 0x0000000141077824 */ /* 0x000fe400078e0207 */
[----:B------:R-:W-:Y:S01]  /*2330*/  IMAD.WIDE.U32 R20, R59, R64, R6 ;  /* 0x000000403b147225 */ /* 0x000fe200078e0006 */
[----:B0-----:R-:W-:-:S03]  /*2340*/  SHF.L.U64.HI R15, R68, 0x3, R69 ;  /* 0x00000003440f7819 */ /* 0x001fc60000010245 */
[----:B------:R-:W-:Y:S01]  /*2350*/  IMAD.IADD R7, R61, 0x1, R21 ;  /* 0x000000013d077824 */ /* 0x000fe200078e0215 */
[----:B------:R-:W-:Y:S01]  /*2360*/  LEA R6, P4, R20, R70, 0x1 ;  /* 0x0000004614067211 */ /* 0x000fe200078808ff */
[----:B------:R-:W-:-:S03]  /*2370*/  IMAD.SHL.U32 R14, R68, 0x8, RZ ;  /* 0x00000008440e7824 */ /* 0x000fc600078e00ff */
[----:B------:R-:W-:Y:S01]  /*2380*/  LEA.HI.X R7, R20, R71, R7, 0x1, P4 ;  /* 0x0000004714077211 */ /* 0x000fe200020f0c07 */
[----:B--2---:R-:W-:-:S05]  /*2390*/  HADD2.F32 R8, -RZ, R5.H0_H0 ;  /* 0x20000005ff087230 */ /* 0x004fca0000004100 */
[----:B------:R-:W-:Y:S01]  /*23a0*/  FMUL R9, R8, R57 ;  /* 0x0000003908097220 */ /* 0x000fe20000400000 */
[----:B------:R-:W-:-:S03]  /*23b0*/  LEA R8, P0, R60, UR4, 0x1 ;  /* 0x000000043c087c11 */ /* 0x000fc6000f8008ff */
[----:B------:R-:W-:Y:S01]  /*23c0*/  FFMA R24, R24, R56, R9 ;  /* 0x0000003818187223 */ /* 0x000fe20000000009 */
[----:B------:R-:W-:Y:S02]  /*23d0*/  LEA.HI.X R9, R60, UR5, R75, 0x1, P0 ;  /* 0x000000053c097c11 */ /* 0x000fe400080f0c4b */
[----:B------:R-:W-:Y:S02]  /*23e0*/  ISETP.GT.AND P0, PT, R4, 0x1, PT ;  /* 0x000000010400780c */ /* 0x000fe40003f04270 */
[----:B------:R-:W-:Y:S02]  /*23f0*/  F2FP.F16.F32.PACK_AB R24, RZ, R24 ;  /* 0x00000018ff18723e */ /* 0x000fe400000000ff */
[----:B------:R-:W-:-:S03]  /*2400*/  ISETP.GT.AND P3, PT, R3, RZ, P0 ;  /* 0x000000ff0300720c */ /* 0x000fc60000764270 */
[----:B------:R0:W-:Y:S10]  /*2410*/  @P1 STG.E.U16 desc[UR36][R8.64], R24 ;  /* 0x0000001808001986 */ /* 0x0001f4000c101524 */
[----:B------:R-:W-:Y:S05]  /*2420*/  @!P3 BRA `(.L_x_38) ;  /* 0x000000000004b947 */ /* 0x000fea0003800000 */
[----:B------:R1:W5:Y:S02]  /*2430*/  LDG.E.LTC128B.U16 R5, desc[UR36][R6.64+0x2] ;  /* 0x0000022406057981 */ /* 0x000364000c1e1520 */
.L_x_38:
[----:B------:R-:W-:Y:S05]  /*2440*/  BSYNC B1 ;  /* 0x0000000000017941 */ /* 0x000fea0003800000 */
.L_x_37:
[----:B-----5:R-:W-:Y:S01]  /*2450*/  HADD2.F32 R12, -RZ, R5.H0_H0 ;  /* 0x20000005ff0c7230 */ /* 0x020fe20000004100 */
[----:B------:R-:W-:Y:S01]  /*2460*/  ISETP.GT.AND P2, PT, R3, 0x8, P2 ;  /* 0x000000080300780c */ /* 0x000fe20001744270 */
[----:B------:R-:W-:Y:S01]  /*2470*/  IMAD.WIDE.U32 R20, R73, R68, R14 ;  /* 0x0000004449147225 */ /* 0x000fe200078e000e */
[----:B0-----:R-:W-:-:S03]  /*2480*/  PRMT R24, R5, 0x7610, R24 ;  /* 0x0000761005187816 */ /* 0x001fc60000000018 */
[----:B------:R-:W-:Y:S01]  /*2490*/  FMUL R12, R12, R57 ;  /* 0x000000390c0c7220 */ /* 0x000fe20000400000 */
[----:B------:R-:W-:Y:S01]  /*24a0*/  IMAD.IADD R65, R65, 0x1, R21 ;  /* 0x0000000141417824 */ /* 0x000fe200078e0215 */
[----:B------:R-:W-:Y:S02]  /*24b0*/  IADD3 R62, P1, R62, R20, RZ ;  /* 0x000000143e3e7210 */ /* 0x000fe40007f3e0ff */
[----:B------:R-:W-:-:S03]  /*24c0*/  FFMA R12, R25, R56, R12 ;  /* 0x00000038190c7223 */ /* 0x000fc6000000000c */
[----:B------:R-:W-:Y:S01]  /*24d0*/  IMAD.X R13, R65, 0x1, R13, P1 ;  /* 0x00000001410d7824 */ /* 0x000fe200008e060d */
[C---:B------:R-:W-:Y:S02]  /*24e0*/  LEA R14, P1, R62.reuse, R70, 0x1 ;  /* 0x000000463e0e7211 */ /* 0x040fe400078208ff */
[----:B------:R-:W-:Y:S02]  /*24f0*/  F2FP.F16.F32.PACK_AB R12, RZ, R12 ;  /* 0x0000000cff0c723e */ /* 0x000fe400000000ff */
[----:B------:R-:W-:Y:S02]  /*2500*/  LEA.HI.X R15, R62, R71, R13, 0x1, P1 ;  /* 0x000000473e0f7211 */ /* 0x000fe400008f0c0d */
[----:B------:R-:W-:-:S05]  /*2510*/  PRMT R21, R12, 0x7610, R21 ;  /* 0x000076100c157816 */ /* 0x000fca0000000015 */
[----:B------:R0:W-:Y:S04]  /*2520*/  @P3 STG.E.U16 desc[UR36][R8.64+0x2], R21 ;  /* 0x0000021508003986 */ /* 0x0001e8000c101524 */
[----:B------:R-:W2:Y:S01]  /*2530*/  @P2 LDG.E.LTC128B.U16 R24, desc[UR36][R14.64] ;  /* 0x000000240e182981 */ /* 0x000ea2000c1e1520 */
[----:B------:R-:W-:Y:S01]  /*2540*/  IADD3 R20, P1, R10, R20, RZ ;  /* 0x000000140a147210 */ /* 0x000fe20007f3e0ff */
[----:B------:R-:W-:Y:S01]  /*2550*/  BSSY B1, `(.L_x_39) ;  /* 0x0000011000017945 */ /* 0x000fe20003800000 */
[C---:B------:R-:W-:Y:S02]  /*2560*/  SHF.L.U64.HI R13, R66.reuse, 0x4, R67 ;  /* 0x00000004420d7819 */ /* 0x040fe40000010243 */
[----:B------:R-:W-:Y:S01]  /*2570*/  ISETP.GT.AND P0, PT, R3, 0x8, P0 ;  /* 0x000000080300780c */ /* 0x000fe20000704270 */
[----:B0-----:R-:W-:Y:S01]  /*2580*/  IMAD.X R21, R11, 0x1, R65, P1 ;  /* 0x000000010b157824 */ /* 0x001fe200008e0641 */
[----:B------:R-:W-:Y:S01]  /*2590*/  LEA R12, P1, R66, R8, 0x4 ;  /* 0x00000008420c7211 */ /* 0x000fe200078220ff */
[----:B------:R-:W-:-:S04]  /*25a0*/  IMAD.WIDE.U32 R20, R59, R64, R20 ;  /* 0x000000403b147225 */ /* 0x000fc800078e0014 */
[----:B------:R-:W-:Y:S02]  /*25b0*/  IMAD.X R13, R13, 0x1, R9, P1 ;  /* 0x000000010d0d7824 */ /* 0x000fe400008e0609 */
[----:B------:R-:W-:Y:S02]  /*25c0*/  IMAD.IADD R11, R61, 0x1, R21 ;  /* 0x000000013d0b7824 */ /* 0x000fe400078e0215 */
[----:B--2---:R-:W-:-:S05]  /*25d0*/  HADD2.F32 R10, -RZ, R24.H0_H0 ;  /* 0x20000018ff0a7230 */ /* 0x004fca0000004100 */
[----:B------:R-:W-:Y:S01]  /*25e0*/  FMUL R5, R10, R57 ;  /* 0x000000390a057220 */ /* 0x000fe20000400000 */
[----:B------:R-:W-:-:S03]  /*25f0*/  LEA R10, P3, R20, R70, 0x1 ;  /* 0x00000046140a7211 */ /* 0x000fc600078608ff */
[----:B------:R-:W-:Y:S01]  /*2600*/  FFMA R5, R26, R56, R5 ;  /* 0x000000381a057223 */ /* 0x000fe20000000005 */
[----:B------:R-:W-:-:S04]  /*2610*/  LEA.HI.X R11, R20, R71, R11, 0x1, P3 ;  /* 0x00000047140b7211 */ /* 0x000fc800018f0c0b */
[----:B------:R-:W-:-:S05]  /*2620*/  F2FP.F16.F32.PACK_AB R5, RZ, R5 ;  /* 0x00000005ff05723e */ /* 0x000fca00000000ff */
[----:B------:R0:W-:Y:S01]  /*2630*/  @P2 STG.E.U16 desc[UR36][R12.64], R5 ;  /* 0x000000050c002986 */ /* 0x0001e2000c101524 */
[----:B------:R-:W-:Y:S05]  /*2640*/  @!P0 BRA `(.L_x_40) ;  /* 0x0000000000048947 */ /* 0x000fea0003800000 */
[----:B------:R2:W5:Y:S02]  /*2650*/  LDG.E.LTC128B.U16 R24, desc[UR36][R10.64+0x2] ;  /* 0x000002240a187981 */ /* 0x000564000c1e1520 */
.L_x_40:
[----:B------:R-:W-:Y:S05]  /*2660*/  BSYNC B1 ;  /* 0x0000000000017941 */ /* 0x000fea0003800000 */
.L_x_39:
[----:B-----5:R-:W-:Y:S01]  /*2670*/  HADD2.F32 R14, -RZ, R24.H0_H0 ;  /* 0x20000018ff0e7230 */ /* 0x020fe20000004100 */
[----:B------:R-:W-:Y:S01]  /*2680*/  ISETP.GT.AND P1, PT, R4, 0x8, PT ;  /* 0x000000080400780c */ /* 0x000fe20003f24270 */
[----:B------:R-:W-:Y:S03]  /*2690*/  BSSY B1, `(.L_x_41) ;  /* 0x0000008000017945 */ /* 0x000fe60003800000 */
[----:B------:R-:W-:Y:S01]  /*26a0*/  FMUL R14, R14, R57 ;  /* 0x000000390e0e7220 */ /* 0x000fe20000400000 */
[----:B------:R-:W-:-:S03]  /*26b0*/  ISETP.GT.AND P2, PT, R3, RZ, P1 ;  /* 0x000000ff0300720c */ /* 0x000fc60000f44270 */
[----:B------:R-:W-:-:S05]  /*26c0*/  FFMA R14, R27, R56, R14 ;  /* 0x000000381b0e7223 */ /* 0x000fca000000000e */
[----:B------:R-:W-:-:S05]  /*26d0*/  F2FP.F16.F32.PACK_AB R14, RZ, R14 ;  /* 0x0000000eff0e723e */ /* 0x000fca00000000ff */
[----:B------:R3:W-:Y:S01]  /*26e0*/  @P0 STG.E.U16 desc[UR36][R12.64+0x2], R14 ;  /* 0x0000020e0c000986 */ /* 0x0007e2000c101524 */
[----:B------:R-:W-:Y:S05]  /*26f0*/  @!P2 BRA `(.L_x_42) ;  /* 0x000000000004a947 */ /* 0x000fea0003800000 */
[----:B------:R4:W5:Y:S02]  /*2700*/  LDG.E.LTC128B.U16 R24, desc[UR36][R6.64+0x10] ;  /* 0x0000102406187981 */ /* 0x000964000c1e1520 */
.L_x_42:
[----:B------:R-:W-:Y:S05]  /*2710*/  BSYNC B1 ;  /* 0x0000000000017941 */ /* 0x000fea0003800000 */
.L_x_41:
[----:B---3-5:R-:W-:Y:S01]  /*2720*/  HADD2.F32 R14, -RZ, R24.H0_H0 ;  /* 0x20000018ff0e7230 */ /* 0x028fe20000004100 */
[----:B------:R-:W-:Y:S01]  /*2730*/  ISETP.GT.AND P0, PT, R4, 0x9, PT ;  /* 0x000000090400780c */ /* 0x000fe20003f04270 */
[----:B------:R-:W-:Y:S03]  /*2740*/  BSSY B1, `(.L_x_43) ;  /* 0x0000008000017945 */ /* 0x000fe60003800000 */
[----:B0-----:R-:W-:Y:S01]  /*2750*/  FMUL R5, R14, R57 ;  /* 0x000000390e057220 */ /* 0x001fe20000400000 */
[----:B------:R-:W-:-:S03]  /*2760*/  ISETP.GT.AND P3, PT, R3, RZ, P0 ;  /* 0x000000ff0300720c */ /* 0x000fc60000764270 */
[----:B------:R-:W-:-:S05]  /*2770*/  FFMA R5, R28, R56, R5 ;  /* 0x000000381c057223 */ /* 0x000fca0000000005 */
[----:B------:R-:W-:-:S05]  /*2780*/  F2FP.F16.F32.PACK_AB R5, RZ, R5 ;  /* 0x00000005ff05723e */ /* 0x000fca00000000ff */
[----:B------:R0:W-:Y:S01]  /*2790*/  @P2 STG.E.U16 desc[UR36][R8.64+0x10], R5 ;  /* 0x0000100508002986 */ /* 0x0001e2000c101524 */
[----:B------:R-:W-:Y:S05]  /*27a0*/  @!P3 BRA `(.L_x_44) ;  /* 0x000000000004b947 */ /* 0x000fea0003800000 */
[----:B------:R3:W5:Y:S02]  /*27b0*/  LDG.E.LTC128B.U16 R24, desc[UR36][R6.64+0x12] ;  /* 0x0000122406187981 */ /* 0x000764000c1e1520 */
.L_x_44:
[----:B------:R-:W-:Y:S05]  /*27c0*/  BSYNC B1 ;  /* 0x0000000000017941 */ /* 0x000fea0003800000 */
.L_x_43:
[----:B-----5:R-:W-:Y:S01]  /*27d0*/  HADD2.F32 R14, -RZ, R24.H0_H0 ;  /* 0x20000018ff0e7230 */ /* 0x020fe20000004100 */
[----:B------:R-:W-:Y:S01]  /*27e0*/  ISETP.GT.AND P1, PT, R3, 0x8, P1 ;  /* 0x000000080300780c */ /* 0x000fe20000f24270 */
[----:B------:R-:W-:Y:S03]  /*27f0*/  BSSY B1, `(.L_x_45) ;  /* 0x0000007000017945 */ /* 0x000fe60003800000 */
[----:B------:R-:W-:-:S04]  /*2800*/  FMUL R14, R14, R57 ;  /* 0x000000390e0e7220 */ /* 0x000fc80000400000 */
[----:B------:R-:W-:-:S05]  /*2810*/  FFMA R14, R29, R56, R14 ;  /* 0x000000381d0e7223 */ /* 0x000fca000000000e */
[----:B------:R-:W-:-:S05]  /*2820*/  F2FP.F16.F32.PACK_AB R14, RZ, R14 ;  /* 0x0000000eff0e723e */ /* 0x000fca00000000ff */
[----:B------:R0:W-:Y:S01]  /*2830*/  @P3 STG.E.U16 desc[UR36][R8.64+0x12], R14 ;  /* 0x0000120e08003986 */ /* 0x0001e2000c101524 */
[----:B------:R-:W-:Y:S05]  /*2840*/  @!P1 BRA `(.L_x_46) ;  /* 0x0000000000049947 */ /* 0x000fea0003800000 */
[----:B------:R0:W5:Y:S02]  /*2850*/  LDG.E.LTC128B.U16 R24, desc[UR36][R10.64+0x10] ;  /* 0x000010240a187981 */ /* 0x000164000c1e1520 */
.L_x_46:
[----:B------:R-:W-:Y:S05]  /*2860*/  BSYNC B1 ;  /* 0x0000000000017941 */ /* 0x000fea0003800000 */
.L_x_45:
[----:B0----5:R-:W-:Y:S01]  /*2870*/  HADD2.F32 R14, -RZ, R24.H0_H0 ;  /* 0x20000018ff0e7230 */ /* 0x021fe20000004100 */
        /* <DEDUP_REMOVED lines=8> */
.L_x_48:
[----:B------:R-:W-:Y:S05]  /*2900*/  BSYNC B1 ;  /* 0x0000000000017941 */ /* 0x000fea0003800000 */
.L_x_47:
        /* <DEDUP_REMOVED lines=10> */
.L_x_50:
[----:B------:R-:W-:Y:S05]  /*29b0*/  BSYNC B1 ;  /* 0x0000000000017941 */ /* 0x000fea0003800000 */
.L_x_49:
[----:B0----5:R-:W-:Y:S01]  /*29c0*/  HADD2.F32 R14, -RZ, R24.H0_H0 ;  /* 0x20000018ff0e7230 */ /* 0x021fe20000004100 */
        /* <DEDUP_REMOVED lines=9> */
.L_x_52:
[----:B------:R-:W-:Y:S05]  /*2a60*/  BSYNC B1 ;  /* 0x0000000000017941 */ /* 0x000fea0003800000 */
.L_x_51:
        /* <DEDUP_REMOVED lines=9> */
.L_x_54:
[----:B------:R-:W-:Y:S05]  /*2b00*/  BSYNC B1 ;  /* 0x0000000000017941 */ /* 0x000fea0003800000 */
.L_x_53:
        /* <DEDUP_REMOVED lines=9> */
.L_x_56:
[----:B------:R-:W-:Y:S05]  /*2ba0*/  BSYNC B1 ;  /* 0x0000000000017941 */ /* 0x000fea0003800000 */
.L_x_55:
        /* <DEDUP_REMOVED lines=10> */
.L_x_58:
[----:B------:R-:W-:Y:S05]  /*2c50*/  BSYNC B1 ;  /* 0x0000000000017941 */ /* 0x000fea0003800000 */
.L_x_57:
        /* <DEDUP_REMOVED lines=10> */
.L_x_60:
[----:B------:R-:W-:Y:S05]  /*2d00*/  BSYNC B1 ;  /* 0x0000000000017941 */ /* 0x000fea0003800000 */
.L_x_59:
        /* <DEDUP_REMOVED lines=9> */
.L_x_62:
[----:B------:R-:W-:Y:S05]  /*2da0*/  BSYNC B1 ;  /* 0x0000000000017941 */ /* 0x000fea0003800000 */
.L_x_61:
        /* <DEDUP_REMOVED lines=9> */
.L_x_64:
[----:B------:R-:W-:Y:S05]  /*2e40*/  BSYNC B1 ;  /* 0x0000000000017941 */ /* 0x000fea0003800000 */
.L_x_63:
        /* <DEDUP_REMOVED lines=10> */
.L_x_66:
[----:B------:R-:W-:Y:S05]  /*2ef0*/  BSYNC B1 ;  /* 0x0000000000017941 */ /* 0x000fea0003800000 */
.L_x_65:
        /* <DEDUP_REMOVED lines=10> */
.L_x_68:
[----:B------:R-:W-:Y:S05]  /*2fa0*/  BSYNC B1 ;  /* 0x0000000000017941 */ /* 0x000fea0003800000 */
.L_x_67:
        /* <DEDUP_REMOVED lines=9> */
.L_x_70:
[----:B------:R-:W-:Y:S05]  /*3040*/  BSYNC B1 ;  /* 0x0000000000017941 */ /* 0x000fea0003800000 */
.L_x_69:
        /* <DEDUP_REMOVED lines=9> */
.L_x_72:
[----:B------:R-:W-:Y:S05]  /*30e0*/  BSYNC B1 ;  /* 0x0000000000017941 */ /* 0x000fea0003800000 */
.L_x_71:
        /* <DEDUP_REMOVED lines=10> */
.L_x_74:
[----:B------:R-:W-:Y:S05]  /*3190*/  BSYNC B1 ;  /* 0x0000000000017941 */ /* 0x000fea0003800000 */
.L_x_73:
        /* <DEDUP_REMOVED lines=10> */
.L_x_76:
[----:B------:R-:W-:Y:S05]  /*3240*/  BSYNC B1 ;  /* 0x0000000000017941 */ /* 0x000fea0003800000 */
.L_x_75:
        /* <DEDUP_REMOVED lines=9> */
.L_x_78:
[----:B------:R-:W-:Y:S05]  /*32e0*/  BSYNC B1 ;  /* 0x0000000000017941 */ /* 0x000fea0003800000 */
.L_x_77:
        /* <DEDUP_REMOVED lines=9> */
.L_x_80:
[----:B------:R-:W-:Y:S05]  /*3380*/  BSYNC B1 ;  /* 0x0000000000017941 */ /* 0x000fea0003800000 */
.L_x_79:
        /* <DEDUP_REMOVED lines=10> */
.L_x_82:
[----:B------:R-:W-:Y:S05]  /*3430*/  BSYNC B1 ;  /* 0x0000000000017941 */ /* 0x000fea0003800000 */
.L_x_81:
        /* <DEDUP_REMOVED lines=10> */
.L_x_84:
[----:B------:R-:W-:Y:S05]  /*34e0*/  BSYNC B1 ;  /* 0x0000000000017941 */ /* 0x000fea0003800000 */
.L_x_83:
        /* <DEDUP_REMOVED lines=9> */
.L_x_86:
[----:B------:R-:W-:Y:S05]  /*3580*/  BSYNC B1 ;  /* 0x0000000000017941 */ /* 0x000fea0003800000 */
.L_x_85:
        /* <DEDUP_REMOVED lines=9> */
.L_x_88:
[----:B------:R-:W-:Y:S05]  /*3620*/  BSYNC B1 ;  /* 0x0000000000017941 */ /* 0x000fea0003800000 */
.L_x_87:
        /* <DEDUP_REMOVED lines=10> */
.L_x_90:
[----:B------:R-:W-:Y:S05]  /*36d0*/  BSYNC B1 ;  /* 0x0000000000017941 */ /* 0x000fea0003800000 */
.L_x_89:
[----:B0----5:R-:W-:Y:S01]  /*36e0*/  HADD2.F32 R14, -RZ, R24.H0_H0 ;  /* 0x20000018ff0e7230 */ /* 0x021fe20000004100 */
[----:B------:R-:W-:Y:S01]  /*36f0*/  ISETP.GT.AND P0, PT, R4, 0x39, PT ;  /* 0x000000390400780c */ /* 0x000fe20003f04270 */
[----:B------:R-:W-:Y:S01]  /*3700*/  @P2 IMAD.MOV.U32 R4, RZ, RZ, R8 ;  /* 0x000000ffff042224 */ /* 0x000fe200078e0008 */
[----:B------:R-:W-:Y:S02]  /*3710*/  BSSY B1, `(.L_x_91) ;  /* 0x000000a000017945 */ /* 0x000fe40003800000 */
[----:B------:R-:W-:Y:S01]  /*3720*/  FMUL R5, R14, R57 ;  /* 0x000000390e057220 */ /* 0x000fe20000400000 */
[----:B------:R-:W-:-:S03]  /*3730*/  ISETP.GT.AND P3, PT, R3, RZ, P0 ;  /* 0x000000ff0300720c */ /* 0x000fc60000764270 */
[----:B------:R-:W-:-:S05]  /*3740*/  FFMA R5, R52, R56, R5 ;  /* 0x0000003834057223 */ /* 0x000fca0000000005 */
[----:B------:R-:W-:-:S04]  /*3750*/  F2FP.F16.F32.PACK_AB R5, RZ, R5 ;  /* 0x00000005ff05723e */ /* 0x000fc800000000ff */
[----:B------:R-:W-:Y:S01]  /*3760*/  PRMT R14, R5, 0x7610, R14 ;  /* 0x00007610050e7816 */ /* 0x000fe2000000000e */
[----:B------:R-:W-:-:S05]  /*3770*/  @P2 IMAD.MOV.U32 R5, RZ, RZ, R9 ;  /* 0x000000ffff052224 */ /* 0x000fca00078e0009 */
[----:B------:R0:W-:Y:S01]  /*3780*/  @P2 STG.E.U16 desc[UR36][R4.64+0x70], R14 ;  /* 0x0000700e04002986 */ /* 0x0001e2000c101524 */
[----:B------:R-:W-:Y:S05]  /*3790*/  @!P3 BRA `(.L_x_92) ;  /* 0x000000000004b947 */ /* 0x000fea0003800000 */
[----:B------:R0:W5:Y:S02]  /*37a0*/  LDG.E.LTC128B.U16 R24, desc[UR36][R6.64+0x72] ;  /* 0x0000722406187981 */ /* 0x000164000c1e1520 */
.L_x_92:
[----:B------:R-:W-:Y:S05]  /*37b0*/  BSYNC B1 ;  /* 0x0000000000017941 */ /* 0x000fea0003800000 */
.L_x_91:
        /* <DEDUP_REMOVED lines=9> */
.L_x_94:
[----:B------:R-:W-:Y:S05]  /*3850*/  BSYNC B1 ;  /* 0x0000000000017941 */ /* 0x000fea0003800000 */
.L_x_93:
[----:B0----5:R-:W-:Y:S01]  /*3860*/  HADD2.F32 R4, -RZ, R24.H0_H0 ;  /* 0x20000018ff047230 */ /* 0x021fe20000004100 */
[----:B------:R-:W-:Y:S01]  /*3870*/  ISETP.GT.AND P0, PT, R3, 0x8, P0 ;  /* 0x000000080300780c */ /* 0x000fe20000704270 */
[----:B------:R-:W-:Y:S03]  /*3880*/  BSSY B1, `(.L_x_95) ;  /* 0x000000a000017945 */ /* 0x000fe60003800000 */
[----:B------:R-:W-:Y:S01]  /*3890*/  FMUL R5, R4, R57 ;  /* 0x0000003904057220 */ /* 0x000fe20000400000 */
[----:B------:R-:W-:-:S03]  /*38a0*/  @P1 IMAD.MOV.U32 R4, RZ, RZ, R12 ;  /* 0x000000ffff041224 */ /* 0x000fc600078e000c */
[----:B------:R-:W-:-:S05]  /*38b0*/  FFMA R5, R54, R56, R5 ;  /* 0x0000003836057223 */ /* 0x000fca0000000005 */
[----:B------:R-:W-:-:S04]  /*38c0*/  F2FP.F16.F32.PACK_AB R5, RZ, R5 ;  /* 0x00000005ff05723e */ /* 0x000fc800000000ff */
[----:B-1-34-:R-:W-:Y:S01]  /*38d0*/  PRMT R6, R5, 0x7610, R6 ;  /* 0x0000761005067816 */ /* 0x01afe20000000006 */
[----:B------:R-:W-:-:S05]  /*38e0*/  @P1 IMAD.MOV.U32 R5, RZ, RZ, R13 ;  /* 0x000000ffff051224 */ /* 0x000fca00078e000d */
[----:B------:R0:W-:Y:S01]  /*38f0*/  @P1 STG.E.U16 desc[UR36][R4.64+0x70], R6 ;  /* 0x0000700604001986 */ /* 0x0001e2000c101524 */
[----:B------:R-:W-:Y:S05]  /*3900*/  @!P0 BRA `(.L_x_96) ;  /* 0x0000000000048947 */ /* 0x000fea0003800000 */
[----:B------:R1:W5:Y:S02]  /*3910*/  LDG.E.LTC128B.U16 R24, desc[UR36][R10.64+0x72] ;  /* 0x000072240a187981 */ /* 0x000364000c1e1520 */
.L_x_96:
[----:B------:R-:W-:Y:S05]  /*3920*/  BSYNC B1 ;  /* 0x0000000000017941 */ /* 0x000fea0003800000 */
.L_x_95:
[----:B------:R-:W-:Y:S05]  /*3930*/  @!P0 BRA `(.L_x_97) ;  /* 0x0000000800a88947 */ /* 0x000fea0003800000 */
[----:B-----5:R-:W-:-:S05]  /*3940*/  HADD2.F32 R24, -RZ, R24.H0_H0 ;  /* 0x20000018ff187230 */ /* 0x020fca0000004100 */
[----:B------:R-:W-:-:S04]  /*3950*/  FMUL R24, R24, R57 ;  /* 0x0000003918187220 */ /* 0x000fc80000400000 */
[----:B------:R-:W-:-:S05]  /*3960*/  FFMA R24, R55, R56, R24 ;  /* 0x0000003837187223 */ /* 0x000fca0000000018 */
[----:B------:R-:W-:-:S05]  /*3970*/  F2FP.F16.F32.PACK_AB R24, RZ, R24 ;  /* 0x00000018ff18723e */ /* 0x000fca00000000ff */
[----:B------:R3:W-:Y:S01]  /*3980*/  STG.E.U16 desc[UR36][R12.64+0x72], R24 ;  /* 0x000072180c007986 */ /* 0x0007e2000c101524 */
[----:B------:R-:W-:Y:S05]  /*3990*/  BRA `(.L_x_97) ;  /* 0x0000000800907947 */ /* 0x000fea0003800000 */
.L_x_36:
[----:B------:R-:W-:Y:S01]  /*39a0*/  ISETP.GT.AND P0, PT, R4, 0x1, PT ;  /* 0x000000010400780c */ /* 0x000fe20003f04270 */
[----:B------:R-:W-:Y:S01]  /*39b0*/  ULDC.64 UR4, c[0x0][0x5c0] ;  /* 0x0001700000047ab9 */ /* 0x000fe20000000a00 */
[-C--:B------:R-:W-:Y:S01]  /*39c0*/  FMUL R24, R24, R56.reuse ;  /* 0x0000003818187220 */ /* 0x080fe20000400000 */
[-C--:B------:R-:W-:Y:S01]  /*39d0*/  FMUL R25, R25, R56.reuse ;  /* 0x0000003819197220 */ /* 0x080fe20000400000 */
[----:B------:R-:W-:Y:S01]  /*39e0*/  ISETP.GT.AND P3, PT, R3, RZ, P0 ;  /* 0x000000ff0300720c */ /* 0x000fe20000764270 */
[-C--:B------:R-:W-:Y:S01]  /*39f0*/  FMUL R26, R26, R56.reuse ;  /* 0x000000381a1a7220 */ /* 0x080fe20000400000 */
[----:B------:R-:W-:Y:S01]  /*3a00*/  LEA R6, P4, R60, UR4, 0x1 ;  /* 0x000000043c067c11 */ /* 0x000fe2000f8808ff */
[----:B------:R-:W-:Y:S01]  /*3a10*/  FMUL R27, R27, R56 ;  /* 0x000000381b1b7220 */ /* 0x000fe20000400000 */
[----:B------:R-:W-:Y:S01]  /*3a20*/  F2FP.F16.F32.PACK_AB R24, RZ, R24 ;  /* 0x00000018ff18723e */ /* 0x000fe200000000ff */
[-C--:B------:R-:W-:Y:S01]  /*3a30*/  FMUL R28, R28, R56.reuse ;  /* 0x000000381c1c7220 */ /* 0x080fe20000400000 */
[----:B------:R-:W-:Y:S01]  /*3a40*/  LEA.HI.X R7, R60, UR5, R75, 0x1, P4 ;  /* 0x000000053c077c11 */ /* 0x000fe2000a0f0c4b */
[-C--:B------:R-:W-:Y:S01]  /*3a50*/  FMUL R29, R29, R56.reuse ;  /* 0x000000381d1d7220 */ /* 0x080fe20000400000 */
[----:B------:R-:W-:Y:S01]  /*3a60*/  F2FP.F16.F32.PACK_AB R25, RZ, R25 ;  /* 0x00000019ff19723e */ /* 0x000fe200000000ff */
[-C--:B------:R-:W-:Y:S01]  /*3a70*/  FMUL R30, R30, R56.reuse ;  /* 0x000000381e1e7220 */ /* 0x080fe20000400000 */
[----:B------:R-:W-:Y:S01]  /*3a80*/  SHF.L.U64.HI R67, R66, 0x4, R67 ;  /* 0x0000000442437819 */ /* 0x000fe20000010243 */
[----:B------:R-:W-:Y:S01]  /*3a90*/  @P1 STG.E.U16 desc[UR36][R6.64], R24 ;  /* 0x0000001806001986 */ /* 0x000fe2000c101524 */
[----:B------:R-:W-:Y:S01]  /*3aa0*/  ISETP.GT.AND P1, PT, R4, 0x8, PT ;  /* 0x000000080400780c */ /* 0x000fe20003f24270 */
[----:B------:R-:W-:Y:S01]  /*3ab0*/  FMUL R31, R31, R56 ;  /* 0x000000381f1f7220 */ /* 0x000fe20000400000 */
[C---:B------:R-:W-:Y:S01]  /*3ac0*/  ISETP.GT.AND P4, PT, R3.reuse, 0x8, P0 ;  /* 0x000000080300780c */ /* 0x040fe20000784270 */
[----:B------:R-:W-:Y:S01]  /*3ad0*/  @P3 STG.E.U16 desc[UR36][R6.64+0x2], R25 ;  /* 0x0000021906003986 */ /* 0x000fe2000c101524 */
[----:B------:R-:W-:Y:S01]  /*3ae0*/  LEA R8, P3, R66, R6, 0x4 ;  /* 0x0000000642087211 */ /* 0x000fe200078620ff */
[-C--:B------:R-:W-:Y:S01]  /*3af0*/  FMUL R32, R32, R56.reuse ;  /* 0x0000003820207220 */ /* 0x080fe20000400000 */
[----:B------:R-:W-:Y:S01]  /*3b00*/  ISETP.GT.AND P2, PT, R3, 0x8, P2 ;  /* 0x000000080300780c */ /* 0x000fe20001744270 */
[-C--:B------:R-:W-:Y:S01]  /*3b10*/  FMUL R33, R33, R56.reuse ;  /* 0x0000003821217220 */ /* 0x080fe20000400000 */
[----:B------:R-:W-:Y:S01]  /*3b20*/  ISETP.GT.AND P0, PT, R4, 0x9, PT ;  /* 0x000000090400780c */ /* 0x000fe20003f04270 */
[----:B------:R-:W-:Y:S01]  /*3b30*/  IMAD.X R9, R67, 0x1, R7, P3 ;  /* 0x0000000143097824 */ /* 0x000fe200018e0607 */
[C---:B------:R-:W-:Y:S01]  /*3b40*/  ISETP.GT.AND P5, PT, R3.reuse, RZ, P1 ;  /* 0x000000ff0300720c */ /* 0x040fe20000fa4270 */
[-C--:B------:R-:W-:Y:S01]  /*3b50*/  FMUL R34, R34, R56.reuse ;  /* 0x0000003822227220 */ /* 0x080fe20000400000 */
[----:B------:R-:W-:Y:S01]  /*3b60*/  ISETP.GT.AND P3, PT, R3, RZ, P0 ;  /* 0x000000ff0300720c */ /* 0x000fe20000764270 */
[----:B------:R-:W-:Y:S01]  /*3b70*/  FMUL R35, R35, R56 ;  /* 0x0000003823237220 */ /* 0x000fe20000400000 */
[----:B------:R-:W-:Y:S01]  /*3b80*/  F2FP.F16.F32.PACK_AB R26, RZ, R26 ;  /* 0x0000001aff1a723e */ /* 0x000fe200000000ff */
[-C--:B------:R-:W-:Y:S01]  /*3b90*/  FMUL R36, R36, R56.reuse ;  /* 0x0000003824247220 */ /* 0x080fe20000400000 */
[----:B------:R-:W-:Y:S01]  /*3ba0*/  F2FP.F16.F32.PACK_AB R27, RZ, R27 ;  /* 0x0000001bff1b723e */ /* 0x000fe200000000ff */
[----:B------:R-:W-:Y:S01]  /*3bb0*/  FMUL R37, R37, R56 ;  /* 0x0000003825257220 */ /* 0x000fe20000400000 */
[----:B------:R-:W-:Y:S01]  /*3bc0*/  F2FP.F16.F32.PACK_AB R28, RZ, R28 ;  /* 0x0000001cff1c723e */ /* 0x000fe200000000ff */
[----:B------:R-:W-:Y:S01]  /*3bd0*/  @P2 STG.E.U16 desc[UR36][R8.64], R26 ;  /* 0x0000001a08002986 */ /* 0x000fe2000c101524 */
[----:B------:R-:W-:Y:S01]  /*3be0*/  F2FP.F16.F32.PACK_AB R29, RZ, R29 ;  /* 0x0000001dff1d723e */ /* 0x000fe200000000ff */
[-C--:B------:R-:W-:Y:S01]  /*3bf0*/  FMUL R38, R38, R56.reuse ;  /* 0x0000003826267220 */ /* 0x080fe20000400000 */
[----:B------:R-:W-:Y:S01]  /*3c00*/  ISETP.GT.AND P2, PT, R3, 0x8, P1 ;  /* 0x000000080300780c */ /* 0x000fe20000f44270 */
[----:B------:R-:W-:Y:S01]  /*3c10*/  @P4 STG.E.U16 desc[UR36][R8.64+0x2], R27 ;  /* 0x0000021b08004986 */ /* 0x000fe2000c101524 */
[----:B------:R-:W-:Y:S01]  /*3c20*/  ISETP.GT.AND P1, PT, R4, 0x10, PT ;  /* 0x000000100400780c */ /* 0x000fe20003f24270 */
[----:B------:R-:W-:Y:S01]  /*3c30*/  FMUL R39, R39, R56 ;  /* 0x0000003827277220 */ /* 0x000fe20000400000 */
[----:B------:R-:W-:Y:S01]  /*3c40*/  F2FP.F16.F32.PACK_AB R30, RZ, R30 ;  /* 0x0000001eff1e723e */ /* 0x000fe200000000ff */
[----:B------:R-:W-:Y:S01]  /*3c50*/  @P5 STG.E.U16 desc[UR36][R6.64+0x10], R28 ;  /* 0x0000101c06005986 */ /* 0x000fe2000c101524 */
[C---:B------:R-:W-:Y:S01]  /*3c60*/  ISETP.GT.AND P4, PT, R3.reuse, RZ, P1 ;  /* 0x000000ff0300720c */ /* 0x040fe20000f84270 */
[-C--:B------:R-:W-:Y:S01]  /*3c70*/  FMUL R40, R40, R56.reuse ;  /* 0x0000003828287220 */ /* 0x080fe20000400000 */
[----:B------:R-:W-:Y:S01]  /*3c80*/  F2FP.F16.F32.PACK_AB R31, RZ, R31 ;  /* 0x0000001fff1f723e */ /* 0x000fe200000000ff */
[----:B------:R-:W-:Y:S01]  /*3c90*/  @P3 STG.E.U16 desc[UR36][R6.64+0x12], R29 ;  /* 0x0000121d06003986 */ /* 0x000fe2000c101524 */
[----:B------:R-:W-:Y:S01]  /*3ca0*/  ISETP.GT.AND P3, PT, R3, 0x8, P0 ;  /* 0x000000080300780c */ /* 0x000fe20000764270 */
[----:B------:R-:W-:Y:S01]  /*3cb0*/  FMUL R41, R41, R56 ;  /* 0x0000003829297220 */ /* 0x000fe20000400000 */
[----:B------:R-:W-:Y:S01]  /*3cc0*/  ISETP.GT.AND P0, PT, R4, 0x11, PT ;  /* 0x000000110400780c */ /* 0x000fe20003f04270 */
[----:B------:R-:W-:Y:S01]  /*3cd0*/  @P2 STG.E.U16 desc[UR36][R8.64+0x10], R30 ;  /* 0x0000101e08002986 */ /* 0x000fe2000c101524 */
[----:B------:R-:W-:Y:S01]  /*3ce0*/  F2FP.F16.F32.PACK_AB R32, RZ, R32 ;  /* 0x00000020ff20723e */ /* 0x000fe200000000ff */
[-C--:B------:R-:W-:Y:S01]  /*3cf0*/  FMUL R42, R42, R56.reuse ;  /* 0x000000382a2a7220 */ /* 0x080fe20000400000 */
[----:B------:R-:W-:Y:S01]  /*3d00*/  ISETP.GT.AND P5, PT, R3, RZ, P0 ;  /* 0x000000ff0300720c */ /* 0x000fe200007a4270 */
[-C--:B------:R-:W-:Y:S01]  /*3d10*/  FMUL R43, R43, R56.reuse ;  /* 0x000000382b2b7220 */ /* 0x080fe20000400000 */
[----:B------:R-:W-:Y:S01]  /*3d20*/  ISETP.GT.AND P2, PT, R3, 0x8, P1 ;  /* 0x000000080300780c */ /* 0x000fe20000f44270 */
[-C--:B------:R-:W-:Y:S01]  /*3d30*/  FMUL R44, R44, R56.reuse ;  /* 0x000000382c2c7220 */ /* 0x080fe20000400000 */
[----:B------:R-:W-:Y:S01]  /*3d40*/  ISETP.GT.AND P1, PT, R4, 0x18, PT ;  /* 0x000000180400780c */ /* 0x000fe20003f24270 */
[-C--:B------:R-:W-:Y:S01]  /*3d50*/  FMUL R45, R45, R56.reuse ;  /* 0x000000382d2d7220 */ /* 0x080fe20000400000 */
[----:B------:R-:W-:Y:S01]  /*3d60*/  F2FP.F16.F32.PACK_AB R33, RZ, R33 ;  /* 0x00000021ff21723e */ /* 0x000fe200000000ff */
[----:B------:R-:W-:Y:S01]  /*3d70*/  @P3 STG.E.U16 desc[UR36][R8.64+0x12], R31 ;  /* 0x0000121f08003986 */ /* 0x000fe2000c101524 */
[C---:B------:R-:W-:Y:S01]  /*3d80*/  ISETP.GT.AND P3, PT, R3.reuse, 0x8, P0 ;  /* 0x000000080300780c */ /* 0x040fe20000764270 */
[-C--:B------:R-:W-:Y:S01]  /*3d90*/  FMUL R46, R46, R56.reuse ;  /* 0x000000382e2e7220 */ /* 0x080fe20000400000 */
[----:B------:R-:W-:Y:S01]  /*3da0*/  ISETP.GT.AND P0, PT, R4, 0x19, PT ;  /* 0x000000190400780c */ /* 0x000fe20003f04270 */
[----:B------:R-:W-:Y:S01]  /*3db0*/  @P4 STG.E.U16 desc[UR36][R6.64+0x20], R32 ;  /* 0x0000202006004986 */ /* 0x000fe2000c101524 */
[----:B------:R-:W-:Y:S01]  /*3dc0*/  ISETP.GT.AND P4, PT, R3, RZ, P1 ;  /* 0x000000ff0300720c */ /* 0x000fe20000f84270 */
[----:B------:R-:W-:Y:S01]  /*3dd0*/  FMUL R47, R47, R56 ;  /* 0x000000382f2f7220 */ /* 0x000fe20000400000 */
[----:B------:R-:W-:Y:S01]  /*3de0*/  F2FP.F16.F32.PACK_AB R34, RZ, R34 ;  /* 0x00000022ff22723e */ /* 0x000fe200000000ff */
[----:B------:R-:W-:Y:S01]  /*3df0*/  @P5 STG.E.U16 desc[UR36][R6.64+0x22], R33 ;  /* 0x0000222106005986 */ /* 0x000fe2000c101524 */
[----:B------:R-:W-:Y:S01]  /*3e00*/  ISETP.GT.AND P5, PT, R3, RZ, P0 ;  /* 0x000000ff0300720c */ /* 0x000fe200007a4270 */
[----:B------:R-:W-:Y:S01]  /*3e10*/  FMUL R48, R48, R56 ;  /* 0x0000003830307220 */ /* 0x000fe20000400000 */
[----:B------:R-:W-:Y:S01]  /*3e20*/  F2FP.F16.F32.PACK_AB R35, RZ, R35 ;  /* 0x00000023ff23723e */ /* 0x000fe200000000ff */
[----:B------:R-:W-:Y:S01]  /*3e30*/  @P2 STG.E.U16 desc[UR36][R8.64+0x20], R34 ;  /* 0x0000202208002986 */ /* 0x000fe2000c101524 */
[----:B------:R-:W-:Y:S01]  /*3e40*/  F2FP.F16.F32.PACK_AB R36, RZ, R36 ;  /* 0x00000024ff24723e */ /* 0x000fe200000000ff */
[-C--:B------:R-:W-:Y:S01]  /*3e50*/  FMUL R49, R49, R56.reuse ;  /* 0x0000003831317220 */ /* 0x080fe20000400000 */
[C---:B------:R-:W-:Y:S01]  /*3e60*/  ISETP.GT.AND P2, PT, R3.reuse, 0x8, P1 ;  /* 0x000000080300780c */ /* 0x040fe20000f44270 */
[----:B------:R-:W-:Y:S01]  /*3e70*/  @P3 STG.E.U16 desc[UR36][R8.64+0x22], R35 ;  /* 0x0000222308003986 */ /* 0x000fe2000c101524 */
[----:B------:R-:W-:Y:S01]  /*3e80*/  ISETP.GT.AND P1, PT, R4, 0x20, PT ;  /* 0x000000200400780c */ /* 0x000fe20003f24270 */
[-C--:B------:R-:W-:Y:S01]  /*3e90*/  FMUL R50, R50, R56.reuse ;  /* 0x0000003832327220 */ /* 0x080fe20000400000 */
[----:B------:R-:W-:Y:S01]  /*3ea0*/  F2FP.F16.F32.PACK_AB R37, RZ, R37 ;  /* 0x00000025ff25723e */ /* 0x000fe200000000ff */
[----:B------:R-:W-:Y:S01]  /*3eb0*/  @P4 STG.E.U16 desc[UR36][R6.64+0x30], R36 ;  /* 0x0000302406004986 */ /* 0x000fe2000c101524 */
[----:B------:R-:W-:Y:S01]  /*3ec0*/  ISETP.GT.AND P3, PT, R3, 0x8, P0 ;  /* 0x000000080300780c */ /* 0x000fe20000764270 */
[-C--:B------:R-:W-:Y:S01]  /*3ed0*/  FMUL R51, R51, R56.reuse ;  /* 0x0000003833337220 */ /* 0x080fe20000400000 */
[----:B------:R-:W-:Y:S01]  /*3ee0*/  ISETP.GT.AND P0, PT, R4, 0x21, PT ;  /* 0x000000210400780c */ /* 0x000fe20003f04270 */
[----:B------:R-:W-:Y:S01]  /*3ef0*/  @P5 STG.E.U16 desc[UR36][R6.64+0x32], R37 ;  /* 0x0000322506005986 */ /* 0x000fe2000c101524 */
        /* <DEDUP_REMOVED lines=10> */
[----:B------:R-:W-:-:S02]  /*3fa0*/  F2FP.F16.F32.PACK_AB R41, RZ, R41 ;  /* 0x00000029ff29723e */ /* 0x000fc400000000ff */
[C---:B------:R-:W-:Y:S01]  /*3fb0*/  ISETP.GT.AND P1, PT, R3.reuse, 0x8, P1 ;  /* 0x000000080300780c */ /* 0x040fe20000f24270 */
[----:B------:R-:W-:Y:S01]  /*3fc0*/  @P3 STG.E.U16 desc[UR36][R8.64+0x32], R39 ;  /* 0x0000322708003986 */ /* 0x000fe2000c101524 */
[C---:B------:R-:W-:Y:S02]  /*3fd0*/  ISETP.GT.AND P2, PT, R3.reuse, 0x8, P0 ;  /* 0x000000080300780c */ /* 0x040fe40000744270 */
[C---:B------:R-:W-:Y:S01]  /*3fe0*/  ISETP.GT.AND P0, PT, R4.reuse, 0x29, PT ;  /* 0x000000290400780c */ /* 0x040fe20003f04270 */
[----:B------:R-:W-:Y:S01]  /*3ff0*/  @P4 STG.E.U16 desc[UR36][R6.64+0x40], R40 ;  /* 0x0000402806004986 */ /* 0x000fe2000c101524 */
[----:B------:R-:W-:Y:S02]  /*4000*/  ISETP.GT.AND P4, PT, R4, 0x28, PT ;  /* 0x000000280400780c */ /* 0x000fe40003f84270 */
[----:B------:R-:W-:Y:S01]  /*4010*/  F2FP.F16.F32.PACK_AB R42, RZ, R42 ;  /* 0x0000002aff2a723e */ /* 0x000fe200000000ff */
[----:B------:R-:W-:Y:S01]  /*4020*/  @P5 STG.E.U16 desc[UR36][R6.64+0x42], R41 ;  /* 0x0000422906005986 */ /* 0x000fe2000c101524 */
[----:B------:R-:W-:-:S02]  /*4030*/  ISETP.GT.AND P5, PT, R3, RZ, P4 ;  /* 0x000000ff0300720c */ /* 0x000fc400027a4270 */
[C---:B------:R-:W-:Y:S01]  /*4040*/  ISETP.GT.AND P3, PT, R3.reuse, RZ, P0 ;  /* 0x000000ff0300720c */ /* 0x040fe20000764270 */
[----:B------:R-:W-:Y:S01]  /*4050*/  @P1 STG.E.U16 desc[UR36][R8.64+0x40], R42 ;  /* 0x0000402a08001986 */ /* 0x000fe2000c101524 */
[----:B------:R-:W-:Y:S02]  /*4060*/  F2FP.F16.F32.PACK_AB R43, RZ, R43 ;  /* 0x0000002bff2b723e */ /* 0x000fe400000000ff */
[----:B------:R-:W-:Y:S02]  /*4070*/  F2FP.F16.F32.PACK_AB R44, RZ, R44 ;  /* 0x0000002cff2c723e */ /* 0x000fe400000000ff */
[C---:B------:R-:W-:Y:S01]  /*4080*/  ISETP.GT.AND P4, PT, R3.reuse, 0x8, P4 ;  /* 0x000000080300780c */ /* 0x040fe20002784270 */
[----:B------:R-:W-:Y:S01]  /*4090*/  @P2 STG.E.U16 desc[UR36][R8.64+0x42], R43 ;  /* 0x0000422b08002986 */ /* 0x000fe2000c101524 */
[----:B------:R-:W-:Y:S02]  /*40a0*/  F2FP.F16.F32.PACK_AB R45, RZ, R45 ;  /* 0x0000002dff2d723e */ /* 0x000fe400000000ff */
[----:B------:R-:W-:Y:S01]  /*40b0*/  ISETP.GT.AND P2, PT, R4, 0x31, PT ;  /* 0x000000310400780c */ /* 0x000fe20003f44270 */
[----:B------:R-:W-:Y:S01]  /*40c0*/  @P5 STG.E.U16 desc[UR36][R6.64+0x50], R44 ;  /* 0x0000502c06005986 */ /* 0x000fe2000c101524 */
[----:B------:R-:W-:-:S02]  /*40d0*/  ISETP.GT.AND P5, PT, R3, 0x8, P0 ;  /* 0x000000080300780c */ /* 0x000fc400007a4270 */
[C---:B------:R-:W-:Y:S01]  /*40e0*/  ISETP.GT.AND P1, PT, R4.reuse, 0x38, PT ;  /* 0x000000380400780c */ /* 0x040fe20003f24270 */
[----:B------:R-:W-:Y:S01]  /*40f0*/  @P3 STG.E.U16 desc[UR36][R6.64+0x52], R45 ;  /* 0x0000522d06003986 */ /* 0x000fe2000c101524 */
[C---:B------:R-:W-:Y:S02]  /*4100*/  ISETP.GT.AND P3, PT, R4.reuse, 0x30, PT ;  /* 0x000000300400780c */ /* 0x040fe40003f64270 */
[----:B------:R-:W-:Y:S01]  /*4110*/  ISETP.GT.AND P0, PT, R4, 0x39, PT ;  /* 0x000000390400780c */ /* 0x000fe20003f04270 */
[----:B------:R-:W-:Y:S01]  /*4120*/  @P4 IMAD.MOV.U32 R4, RZ, RZ, R8 ;  /* 0x000000ffff044224 */ /* 0x000fe200078e0008 */
[----:B------:R-:W-:Y:S01]  /*4130*/  F2FP.F16.F32.PACK_AB R46, RZ, R46 ;  /* 0x0000002eff2e723e */ /* 0x000fe200000000ff */
[----:B------:R-:W-:Y:S01]  /*4140*/  @P4 IMAD.MOV.U32 R5, RZ, RZ, R9 ;  /* 0x000000ffff054224 */ /* 0x000fe200078e0009 */
[----:B------:R-:W-:Y:S02]  /*4150*/  F2FP.F16.F32.PACK_AB R47, RZ, R47 ;  /* 0x0000002fff2f723e */ /* 0x000fe400000000ff */
[----:B------:R-:W-:-:S02]  /*4160*/  F2FP.F16.F32.PACK_AB R48, RZ, R48 ;  /* 0x00000030ff30723e */ /* 0x000fc400000000ff */
[----:B------:R0:W-:Y:S01]  /*4170*/  @P4 STG.E.U16 desc[UR36][R4.64+0x50], R46 ;  /* 0x0000502e04004986 */ /* 0x0001e2000c101524 */
[C---:B------:R-:W-:Y:S02]  /*4180*/  ISETP.GT.AND P4, PT, R3.reuse, RZ, P2 ;  /* 0x000000ff0300720c */ /* 0x040fe40001784270 */
[----:B------:R-:W-:Y:S02]  /*4190*/  F2FP.F16.F32.PACK_AB R49, RZ, R49 ;  /* 0x00000031ff31723e */ /* 0x000fe400000000ff */
[----:B------:R-:W-:Y:S02]  /*41a0*/  ISETP.GT.AND P2, PT, R3, 0x8, P2 ;  /* 0x000000080300780c */ /* 0x000fe40001744270 */
[----:B------:R-:W-:Y:S02]  /*41b0*/  F2FP.F16.F32.PACK_AB R50, RZ, R50 ;  /* 0x00000032ff32723e */ /* 0x000fe400000000ff */
[----:B------:R-:W-:Y:S02]  /*41c0*/  F2FP.F16.F32.PACK_AB R51, RZ, R51 ;  /* 0x00000033ff33723e */ /* 0x000fe400000000ff */
[----:B------:R-:W-:Y:S01]  /*41d0*/  F2FP.F16.F32.PACK_AB R52, RZ, R52 ;  /* 0x00000034ff34723e */ /* 0x000fe200000000ff */
[----:B0-----:R-:W-:Y:S01]  /*41e0*/  @P5 IMAD.MOV.U32 R4, RZ, RZ, R8 ;  /* 0x000000ffff045224 */ /* 0x001fe200078e0008 */
[----:B------:R-:W-:Y:S01]  /*41f0*/  F2FP.F16.F32.PACK_AB R53, RZ, R53 ;  /* 0x00000035ff35723e */ /* 0x000fe200000000ff */
[----:B------:R-:W-:Y:S01]  /*4200*/  @P5 IMAD.MOV.U32 R5, RZ, RZ, R9 ;  /* 0x000000ffff055224 */ /* 0x000fe200078e0009 */
[----:B------:R-:W-:-:S02]  /*4210*/  F2FP.F16.F32.PACK_AB R54, RZ, R54 ;  /* 0x00000036ff36723e */ /* 0x000fc400000000ff */
[----:B------:R-:W-:Y:S02]  /*4220*/  F2FP.F16.F32.PACK_AB R55, RZ, R55 ;  /* 0x00000037ff37723e */ /* 0x000fe400000000ff */
[----:B------:R0:W-:Y:S01]  /*4230*/  @P5 STG.E.U16 desc[UR36][R4.64+0x52], R47 ;  /* 0x0000522f04005986 */ /* 0x0001e2000c101524 */
[C---:B------:R-:W-:Y:S02]  /*4240*/  ISETP.GT.AND P5, PT, R3.reuse, RZ, P3 ;  /* 0x000000ff0300720c */ /* 0x040fe40001fa4270 */
[----:B------:R-:W-:-:S11]  /*4250*/  ISETP.GT.AND P3, PT, R3, 0x8, P3 ;  /* 0x000000080300780c */ /* 0x000fd60001f64270 */
[----:B0-----:R-:W-:Y:S02]  /*4260*/  @P5 IMAD.MOV.U32 R4, RZ, RZ, R6 ;  /* 0x000000ffff045224 */ /* 0x001fe400078e0006 */
[----:B------:R-:W-:-:S05]  /*4270*/  @P5 IMAD.MOV.U32 R5, RZ, RZ, R7 ;  /* 0x000000ffff055224 */ /* 0x000fca00078e0007 */
[----:B------:R0:W-:Y:S01]  /*4280*/  @P5 STG.E.U16 desc[UR36][R4.64+0x60], R48 ;  /* 0x0000603004005986 */ /* 0x0001e2000c101524 */
[C---:B------:R-:W-:Y:S02]  /*4290*/  ISETP.GT.AND P5, PT, R3.reuse, RZ, P0 ;  /* 0x000000ff0300720c */ /* 0x040fe400007a4270 */
[----:B------:R-:W-:Y:S01]  /*42a0*/  ISETP.GT.AND P0, PT, R3, 0x8, P0 ;  /* 0x000000080300780c */ /* 0x000fe20000704270 */
[----:B0-----:R-:W-:Y:S02]  /*42b0*/  @P4 IMAD.MOV.U32 R4, RZ, RZ, R6 ;  /* 0x000000ffff044224 */ /* 0x001fe400078e0006 */
[----:B------:R-:W-:-:S05]  /*42c0*/  @P4 IMAD.MOV.U32 R5, RZ, RZ, R7 ;  /* 0x000000ffff054224 */ /* 0x000fca00078e0007 */
[----:B------:R0:W-:Y:S01]  /*42d0*/  @P4 STG.E.U16 desc[UR36][R4.64+0x62], R49 ;  /* 0x0000623104004986 */ /* 0x0001e2000c101524 */
[C---:B------:R-:W-:Y:S02]  /*42e0*/  ISETP.GT.AND P4, PT, R3.reuse, RZ, P1 ;  /* 0x000000ff0300720c */ /* 0x040fe40000f84270 */
[----:B------:R-:W-:Y:S01]  /*42f0*/  ISETP.GT.AND P1, PT, R3, 0x8, P1 ;  /* 0x000000080300780c */ /* 0x000fe20000f24270 */
[----:B0-----:R-:W-:Y:S02]  /*4300*/  @P3 IMAD.MOV.U32 R4, RZ, RZ, R8 ;  /* 0x000000ffff043224 */ /* 0x001fe400078e0008 */
[----:B------:R-:W-:-:S05]  /*4310*/  @P3 IMAD.MOV.U32 R5, RZ, RZ, R9 ;  /* 0x000000ffff053224 */ /* 0x000fca00078e0009 */
[----:B------:R0:W-:Y:S02]  /*4320*/  @P3 STG.E.U16 desc[UR36][R4.64+0x60], R50 ;  /* 0x0000603204003986 */ /* 0x0001e4000c101524 */
[----:B0-----:R-:W-:Y:S02]  /*4330*/  @P2 IMAD.MOV.U32 R4, RZ, RZ, R8 ;  /* 0x000000ffff042224 */ /* 0x001fe400078e0008 */
[----:B------:R-:W-:-:S05]  /*4340*/  @P2 IMAD.MOV.U32 R5, RZ, RZ, R9 ;  /* 0x000000ffff052224 */ /* 0x000fca00078e0009 */
[----:B------:R0:W-:Y:S02]  /*4350*/  @P2 STG.E.U16 desc[UR36][R4.64+0x62], R51 ;  /* 0x0000623304002986 */ /* 0x0001e4000c101524 */
[----:B0-----:R-:W-:Y:S02]  /*4360*/  @P4 IMAD.MOV.U32 R4, RZ, RZ, R6 ;  /* 0x000000ffff044224 */ /* 0x001fe400078e0006 */
[----:B------:R-:W-:-:S05]  /*4370*/  @P4 IMAD.MOV.U32 R5, RZ, RZ, R7 ;  /* 0x000000ffff054224 */ /* 0x000fca00078e0007 */
[----:B------:R0:W-:Y:S04]  /*4380*/  @P4 STG.E.U16 desc[UR36][R4.64+0x70], R52 ;  /* 0x0000703404004986 */ /* 0x0001e8000c101524 */
[----:B------:R1:W-:Y:S01]  /*4390*/  @P5 STG.E.U16 desc[UR36][R6.64+0x72], R53 ;  /* 0x0000723506005986 */ /* 0x0003e2000c101524 */
[----:B0-----:R-:W-:Y:S02]  /*43a0*/  @P1 IMAD.MOV.U32 R4, RZ, RZ, R8 ;  /* 0x000000ffff041224 */ /* 0x001fe400078e0008 */
[----:B------:R-:W-:-:S05]  /*43b0*/  @P1 IMAD.MOV.U32 R5, RZ, RZ, R9 ;  /* 0x000000ffff051224 */ /* 0x000fca00078e0009 */
[----:B------:R1:W-:Y:S04]  /*43c0*/  @P1 STG.E.U16 desc[UR36][R4.64+0x70], R54 ;  /* 0x0000703604001986 */ /* 0x0003e8000c101524 */
[----:B------:R1:W-:Y:S02]  /*43d0*/  @P0 STG.E.U16 desc[UR36][R8.64+0x72], R55 ;  /* 0x0000723708000986 */ /* 0x0003e4000c101524 */
.L_x_97:
[----:B------:R-:W-:Y:S05]  /*43e0*/  BSYNC B0 ;  /* 0x0000000000007941 */ /* 0x000fea0003800000 */
.L_x_35:
[----:B------:R-:W-:Y:S01]  /*43f0*/  ULDC UR4, c[0x0][0xc] ;  /* 0x0000030000047ab9 */ /* 0x000fe20000000800 */
[----:B------:R-:W-:Y:S01]  /*4400*/  ULDC UR5, c[0x0][0x10] ;  /* 0x0000040000057ab9 */ /* 0x000fe20000000800 */
[----:B------:R-:W4:Y:S01]  /*4410*/  LDC R3, c[0x0][0x14] ;  /* 0x00000500ff037b82 */ /* 0x000f220000000800 */
[----:B------:R-:W-:Y:S01]  /*4420*/  UIMAD.WIDE.U32 UR4, UR4, UR5, URZ ;  /* 0x00000005040472a5 */ /* 0x000fe2000f8e003f */
[----:B------:R-:W-:Y:S02]  /*4430*/  IMAD.MOV.U32 R61, RZ, RZ, -0x1 ;  /* 0xffffffffff3d7424 */ /* 0x000fe400078e00ff */
[----:B------:R-:W-:-:S03]  /*4440*/  IMAD.MOV.U32 R59, RZ, RZ, -0x1 ;  /* 0xffffffffff3b7424 */ /* 0x000fc600078e00ff */
[----:B----4-:R-:W-:-:S04]  /*4450*/  IMAD.WIDE.U32 R16, R3, UR4, R16 ;  /* 0x0000000403107c25 */ /* 0x010fc8000f8e0010 */
[----:B------:R-:W-:Y:S01]  /*4460*/  IMAD R3, R3, UR5, RZ ;  /* 0x0000000503037c24 */ /* 0x000fe2000f8e02ff */
[----:B------:R-:W-:Y:S02]  /*4470*/  ULDC.64 UR4, c[0x0][0x650] ;  /* 0x0001940000047ab9 */ /* 0x000fe40000000a00 */
[----:B------:R-:W-:Y:S01]  /*4480*/  ISETP.GE.U32.AND P0, PT, R16, UR4, PT ;  /* 0x0000000410007c0c */ /* 0x000fe2000bf06070 */
[--C-:B------:R-:W-:Y:S01]  /*4490*/  IMAD.IADD R17, R17, 0x1, R3.reuse ;  /* 0x0000000111117824 */ /* 0x100fe200078e0203 */
[----:B------:R-:W-:-:S04]  /*44a0*/  PRMT R3, RZ, 0x7610, R3 ;  /* 0x00007610ff037816 */ /* 0x000fc80000000003 */
[----:B------:R-:W-:-:S13]  /*44b0*/  ISETP.GE.U32.AND.EX P0, PT, R17, UR5, PT, P0 ;  /* 0x0000000511007c0c */ /* 0x000fda000bf06100 */
[----:B------:R-:W-:Y:S05]  /*44c0*/  @P0 BRA `(.L_x_98) ;  /* 0x0000000400640947 */ /* 0x000fea0003800000 */
[----:B---3--:R-:W3:Y:S01]  /*44d0*/  S2R R12, SR_CTAID.X ;  /* 0x00000000000c7919 */ /* 0x008ee20000002500 */
[----:B-12---:R-:W1:Y:S01]  /*44e0*/  LDC.64 R10, c[0x0][0x628] ;  /* 0x00018a00ff0a7b82 */ /* 0x006e620000000a00 */
[----:B------:R-:W-:Y:S01]  /*44f0*/  ULDC UR4, c[0x0][0x150] ;  /* 0x0000540000047ab9 */ /* 0x000fe20000000800 */
[----:B------:R-:W-:Y:S01]  /*4500*/  IMAD.MOV.U32 R8, RZ, RZ, R16 ;  /* 0x000000ffff087224 */ /* 0x000fe200078e0010 */
[----:B-----5:R-:W2:Y:S01]  /*4510*/  S2R R24, SR_CTAID.Y ;  /* 0x0000000000187919 */ /* 0x020ea20000002600 */
[----:B------:R-:W-:-:S04]  /*4520*/  IMAD.MOV.U32 R9, RZ, RZ, R17 ;  /* 0x000000ffff097224 */ /* 0x000fc800078e0011 */
[----:B------:R-:W4:Y:S08]  /*4530*/  LDC R21, c[0x0][0x144] ;  /* 0x00005100ff157b82 */ /* 0x000f300000000800 */
[----:B------:R-:W0:Y:S08]  /*4540*/  LDC R0, c[0x0][0x630] ;  /* 0x00018c00ff007b82 */ /* 0x000e300000000800 */
[----:B------:R-:W0:Y:S01]  /*4550*/  LDC.64 R14, c[0x0][0x620] ;  /* 0x00018800ff0e7b82 */ /* 0x000e220000000a00 */
[----:B-1----:R-:W-:-:S04]  /*4560*/  ISETP.NE.U32.AND P0, PT, R10, RZ, PT ;  /* 0x000000ff0a00720c */ /* 0x002fc80003f05070 */
[----:B------:R-:W-:Y:S02]  /*4570*/  ISETP.NE.AND.EX P0, PT, R11, RZ, PT, P0 ;  /* 0x000000ff0b00720c */ /* 0x000fe40003f05300 */
[----:B---3--:R-:W-:-:S05]  /*4580*/  I2FP.F32.U32 R3, R12 ;  /* 0x0000000c00037245 */ /* 0x008fca0000201000 */
[----:B------:R-:W-:-:S04]  /*4590*/  FMUL R3, R3, UR4 ;  /* 0x0000000403037c20 */ /* 0x000fc80008400000 */
[----:B------:R1:W3:Y:S02]  /*45a0*/  F2I.U32.TRUNC.NTZ R20, R3 ;  /* 0x0000000300147305 */ /* 0x0002e4000020f000 */
[----:B--2-4-:R-:W-:Y:S05]  /*45b0*/  @!P0 BRA `(.L_x_99) ;  /* 0x0000000000288947 */ /* 0x014fea0003800000 */
[----:B-1----:R-:W1:Y:S02]  /*45c0*/  LDC R3, c[0x0][0x634] ;  /* 0x00018d00ff037b82 */ /* 0x002e640000000800 */
[----:B-1----:R-:W-:-:S05]  /*45d0*/  IADD3 R3, P0, R16, R3, RZ ;  /* 0x0000000310037210 */ /* 0x002fca0007f1e0ff */
[----:B------:R-:W-:-:S04]  /*45e0*/  IMAD.X R13, RZ, RZ, R17, P0 ;  /* 0x000000ffff0d7224 */ /* 0x000fc800000e0611 */
[----:B0-----:R-:W-:-:S04]  /*45f0*/  IMAD.WIDE.U32 R4, R13, R10, RZ ;  /* 0x0000000a0d047225 */ /* 0x001fc800078e00ff */
[----:B------:R-:W-:-:S04]  /*4600*/  IMAD.WIDE.U32 R6, P0, R3, R11, R4 ;  /* 0x0000000b03067225 */ /* 0x000fc80007800004 */
[----:B------:R-:W-:-:S04]  /*4610*/  IMAD.WIDE.U32 R4, R3, R10, RZ ;  /* 0x0000000a03047225 */ /* 0x000fc800078e00ff */
[----:B------:R-:W-:Y:S01]  /*4620*/  IMAD.X R9, RZ, RZ, RZ, P0 ;  /* 0x000000ffff097224 */ /* 0x000fe200000e06ff */
[----:B------:R-:W-:Y:S01]  /*4630*/  IADD3 RZ, P0, R5, R6, RZ ;  /* 0x0000000605ff7210 */ /* 0x000fe20007f1e0ff */
[----:B------:R-:W-:-:S04]  /*4640*/  IMAD.MOV.U32 R8, RZ, RZ, R7 ;  /* 0x000000ffff087224 */ /* 0x000fc800078e0007 */
[----:B------:R-:W-:-:S08]  /*4650*/  IMAD.WIDE.U32.X R8, R13, R11, R8, P0 ;  /* 0x0000000b0d087225 */ /* 0x000fd000000e0408 */
.L_x_99:
[----:B------:R-:W2:Y:S01]  /*4660*/  LDC.64 R28, c[0x0][0x640] ;  /* 0x00019000ff1c7b82 */ /* 0x000ea20000000a00 */
[-CC-:B0-----:R-:W-:Y:S01]  /*4670*/  SHF.R.U64 R59, R8, R0.reuse, R9.reuse ;  /* 0x00000000083b7219 */ /* 0x181fe20000001209 */
[----:B---3--:R-:W-:Y:S01]  /*4680*/  IMAD.MOV R20, RZ, RZ, -R20 ;  /* 0x000000ffff147224 */ /* 0x008fe200078e0a14 */
[----:B------:R-:W-:Y:S01]  /*4690*/  SHF.R.U32.HI R0, RZ, R0, R9 ;  /* 0x00000000ff007219 */ /* 0x000fe20000011609 */
[----:B------:R-:W-:Y:S01]  /*46a0*/  ULDC UR4, c[0x0][0x154] ;  /* 0x0000550000047ab9 */ /* 0x000fe20000000800 */
[----:B-1----:R-:W-:Y:S01]  /*46b0*/  IADD3 R3, P0, RZ, -R59, RZ ;  /* 0x8000003bff037210 */ /* 0x002fe20007f1e0ff */
[----:B------:R-:W-:Y:S02]  /*46c0*/  IMAD R21, R21, R20, R12 ;  /* 0x0000001415157224 */ /* 0x000fe400078e020c */
[----:B------:R-:W0:Y:S01]  /*46d0*/  LDC R6, c[0x0][0x618] ;  /* 0x00018600ff067b82 */ /* 0x000e220000000800 */
[----:B------:R-:W-:Y:S02]  /*46e0*/  IMAD.MOV.U32 R7, RZ, RZ, 0x1 ;  /* 0x00000001ff077424 */ /* 0x000fe400078e00ff */
[----:B------:R-:W-:-:S04]  /*46f0*/  IMAD.X R5, RZ, RZ, ~R0, P0 ;  /* 0x000000ffff057224 */ /* 0x000fc800000e0e00 */
[-C--:B------:R-:W-:Y:S01]  /*4700*/  IMAD R0, R5, R14.reuse, RZ ;  /* 0x0000000e05007224 */ /* 0x080fe200078e02ff */
[----:B------:R-:W1:Y:S01]  /*4710*/  LDC R8, c[0x0][0x608] ;  /* 0x00018200ff087b82 */ /* 0x000e620000000800 */
[----:B------:R-:W-:-:S04]  /*4720*/  IMAD.WIDE.U32 R4, R3, R14, R16 ;  /* 0x0000000e03047225 */ /* 0x000fc800078e0010 */
[----:B------:R-:W-:Y:S01]  /*4730*/  IMAD R3, R3, R15, R0 ;  /* 0x0000000f03037224 */ /* 0x000fe200078e0200 */
[----:B------:R-:W-:Y:S02]  /*4740*/  I2FP.F32.U32 R0, R24 ;  /* 0x0000001800007245 */ /* 0x000fe40000201000 */
[----:B------:R-:W3:Y:S01]  /*4750*/  LDC R26, c[0x0][0x658] ;  /* 0x00019600ff1a7b82 */ /* 0x000ee20000000800 */
[----:B------:R-:W-:Y:S01]  /*4760*/  IMAD.IADD R3, R5, 0x1, R3 ;  /* 0x0000000105037824 */ /* 0x000fe200078e0203 */
[----:B--2---:R-:W-:Y:S01]  /*4770*/  ISETP.NE.U32.AND P0, PT, R28, RZ, PT ;  /* 0x000000ff1c00720c */ /* 0x004fe20003f05070 */
[----:B------:R-:W-:Y:S01]  /*4780*/  FMUL R0, R0, UR4 ;  /* 0x0000000400007c20 */ /* 0x000fe20008400000 */
[----:B------:R-:W-:Y:S02]  /*4790*/  IMAD.MOV.U32 R5, RZ, RZ, -0x1 ;  /* 0xffffffffff057424 */ /* 0x000fe400078e00ff */
[----:B------:R-:W-:Y:S01]  /*47a0*/  ISETP.NE.AND.EX P0, PT, R29, RZ, PT, P0 ;  /* 0x000000ff1d00720c */ /* 0x000fe20003f05300 */
[----:B------:R2:W4:Y:S01]  /*47b0*/  F2I.U32.TRUNC.NTZ R13, R0 ;  /* 0x00000000000d7305 */ /* 0x000522000020f000 */
[----:B------:R-:W2:Y:S01]  /*47c0*/  LDC R15, c[0x0][0x148] ;  /* 0x00005200ff0f7b82 */ /* 0x000ea20000000800 */
[----:B0-----:R-:W-:-:S02]  /*47d0*/  SHF.R.U64 R12, R4, R6, R3 ;  /* 0x00000006040c7219 */ /* 0x001fc40000001203 */
[----:B------:R-:W-:-:S05]  /*47e0*/  SHF.R.U32.HI R3, RZ, R6, R3 ;  /* 0x00000006ff037219 */ /* 0x000fca0000011603 */
[----:B------:R-:W0:Y:S01]  /*47f0*/  LDC R20, c[0x0][0x600] ;  /* 0x00018000ff147b82 */ /* 0x000e220000000800 */
[-CC-:B-1----:R-:W-:Y:S02]  /*4800*/  SHF.R.U64 R10, R12, R8.reuse, R3.reuse ;  /* 0x000000080c0a7219 */ /* 0x182fe40000001203 */
[----:B------:R-:W-:-:S05]  /*4810*/  SHF.R.U32.HI R3, RZ, R8, R3 ;  /* 0x00000008ff037219 */ /* 0x000fca0000011603 */
[----:B------:R-:W1:Y:S01]  /*4820*/  LDC R27, c[0x0][0x648] ;  /* 0x00019200ff1b7b82 */ /* 0x000e620000000800 */
[-C--:B---3--:R-:W-:Y:S02]  /*4830*/  SHF.L.U32 R4, R5, R26.reuse, RZ ;  /* 0x0000001a05047219 */ /* 0x088fe400000006ff */
[-CC-:B------:R-:W-:Y:S02]  /*4840*/  SHF.R.U64 R14, R10, R26.reuse, R3.reuse ;  /* 0x0000001a0a0e7219 */ /* 0x180fe40000001203 */
[----:B------:R-:W-:Y:S02]  /*4850*/  SHF.R.U32.HI R5, RZ, R26, R3 ;  /* 0x0000001aff057219 */ /* 0x000fe40000011603 */
[----:B------:R-:W-:Y:S01]  /*4860*/  LOP3.LUT R25, RZ, R4, RZ, 0x33, !PT ;  /* 0x00000004ff197212 */ /* 0x000fe200078e33ff */
[----:B------:R-:W3:Y:S01]  /*4870*/  LDC R30, c[0x0][0x638] ;  /* 0x00018e00ff1e7b82 */ /* 0x000ee20000000800 */
[----:B------:R-:W-:Y:S01]  /*4880*/  SHF.L.U32 R26, R7, R26, RZ ;  /* 0x0000001a071a7219 */ /* 0x000fe200000006ff */
[----:B------:R-:W-:-:S06]  /*4890*/  IMAD.MOV.U32 R4, RZ, RZ, R14 ;  /* 0x000000ffff047224 */ /* 0x000fcc00078e000e */
[----:B------:R-:W0:Y:S01]  /*48a0*/  LDC R31, c[0x0][0x610] ;  /* 0x00018400ff1f7b82 */ /* 0x000e220000000800 */
[----:B----4-:R-:W-:Y:S05]  /*48b0*/  @!P0 BRA `(.L_x_100) ;  /* 0x0000000000288947 */ /* 0x010fea0003800000 */
        /* <DEDUP_REMOVED lines=10> */
.L_x_100:
[----:B------:R-:W-:Y:S01]  /*4960*/  ISETP.NE.AND P0, PT, R2, 0x1, PT ;  /* 0x000000010200780c */ /* 0x000fe20003f05270 */
[----:B0-----:R-:W-:Y:S01]  /*4970*/  VIADD R7, R20, 0xffffffff ;  /* 0xffffffff14077836 */ /* 0x001fe20000000000 */
[----:B-12---:R-:W-:Y:S01]  /*4980*/  SHF.R.U64 R0, R4, R27, R5 ;  /* 0x0000001b04007219 */ /* 0x006fe20000001205 */
[----:B------:R-:W-:Y:S01]  /*4990*/  IMAD.MOV R13, RZ, RZ, -R13 ;  /* 0x000000ffff0d7224 */ /* 0x000fe200078e0a0d */
[----:B------:R-:W-:Y:S01]  /*49a0*/  LOP3.LUT R5, R10, R25, RZ, 0xc0, !PT ;  /* 0x000000190a057212 */ /* 0x000fe200078ec0ff */
[----:B------:R-:W-:Y:S01]  /*49b0*/  IMAD.MOV.U32 R4, RZ, RZ, 0x1 ;  /* 0x00000001ff047424 */ /* 0x000fe200078e00ff */
[----:B------:R-:W-:Y:S01]  /*49c0*/  LOP3.LUT R12, R12, R7, RZ, 0xc0, !PT ;  /* 0x000000070c0c7212 */ /* 0x000fe200078ec0ff */
[----:B------:R-:W-:Y:S02]  /*49d0*/  IMAD.MOV R3, RZ, RZ, -R0 ;  /* 0x000000ffff037224 */ /* 0x000fe400078e0a00 */
[----:B------:R-:W-:Y:S02]  /*49e0*/  IMAD R0, R26, R0, R5 ;  /* 0x000000001a007224 */ /* 0x000fe400078e0205 */
[----:B---3--:R-:W-:-:S02]  /*49f0*/  IMAD R3, R3, R30, R14 ;  /* 0x0000001e03037224 */ /* 0x008fc400078e020e */
[----:B------:R-:W-:Y:S02]  /*4a00*/  @P0 IMAD R21, R15, R13, R24 ;  /* 0x0000000d0f150224 */ /* 0x000fe400078e0218 */
[----:B------:R-:W-:Y:S01]  /*4a10*/  IMAD R5, R3, R20, R12 ;  /* 0x0000001403057224 */ /* 0x000fe200078e020c */
[----:B------:R-:W-:Y:S01]  /*4a20*/  PRMT R3, R4, 0x7610, R3 ;  /* 0x0000761004037816 */ /* 0x000fe20000000003 */
[----:B------:R-:W-:-:S05]  /*4a30*/  IMAD R0, R0, R31, R21 ;  /* 0x0000001f00007224 */ /* 0x000fca00078e0215 */
[----:B------:R-:W-:Y:S02]  /*4a40*/  SEL R61, R5, R0, !P0 ;  /* 0x00000000053d7207 */ /* 0x000fe40004000000 */
[----:B------:R-:W-:-:S07]  /*4a50*/  SEL R0, R0, R5, !P0 ;  /* 0x0000000500007207 */ /* 0x000fce0004000000 */
.L_x_98:
[----:B------:R-:W-:Y:S01]  /*4a60*/  LOP3.LUT P0, RZ, R3, 0xff, RZ, 0xc0, !PT ;  /* 0x000000ff03ff7812 */ /* 0x000fe2000780c0ff */
[----:B------:R-:W-:-:S12]  /*4a70*/  IMAD.MOV.U32 R60, RZ, RZ, R0 ;  /* 0x000000ffff3c7224 */ /* 0x000fd800078e0000 */
[----:B------:R-:W-:Y:S05]  /*4a80*/  @P0 BRA `(.L_x_101) ;  /* 0xffffffc800140947 */ /* 0x000fea000383ffff */
[----:B------:R-:W-:Y:S05]  /*4a90*/  EXIT ;  /* 0x000000000000794d */ /* 0x000fea0003800000 */
.L_x_8:
        /* <DEDUP_REMOVED lines=26> */
.L_x_103:
[----:B------:R-:W0:Y:S01]  /*4c40*/  LDC.64 R28, c[0x0][0x640] ;  /* 0x00019000ff1c7b82 */ /* 0x000e220000000a00 */
[-CC-:B------:R-:W-:Y:S01]  /*4c50*/  SHF.R.U64 R22, R12, R6.reuse, R13.reuse ;  /* 0x000000060c167219 */ /* 0x180fe2000000120d */
[----:B------:R-:W-:Y:S01]  /*4c60*/  IMAD.MOV.U32 R30, RZ, RZ, 0x1 ;  /* 0x00000001ff1e7424 */ /* 0x000fe200078e00ff */
[----:B------:R-:W-:Y:S02]  /*4c70*/  SHF.R.U32.HI R6, RZ, R6, R13 ;  /* 0x00000006ff067219 */ /* 0x000fe4000001160d */
        /* <DEDUP_REMOVED lines=8> */
[----:B------:R-:W-:Y:S01]  /*4d00*/  IMAD.IADD R9, R9, 0x1, R11 ;  /* 0x0000000109097824 */ /* 0x000fe200078e020b */
[----:B0-----:R-:W-:-:S04]  /*4d10*/  ISETP.NE.U32.AND P0, PT, R28, RZ, PT ;  /* 0x000000ff1c00720c */ /* 0x001fc80003f05070 */
[----:B------:R-:W-:Y:S02]  /*4d20*/  ISETP.NE.AND.EX P0, PT, R29, RZ, PT, P0 ;  /* 0x000000ff1d00720c */ /* 0x000fe40003f05300 */
[----:B------:R-:W0:Y:S01]  /*4d30*/  LDC R20, c[0x0][0x600] ;  /* 0x00018000ff147b82 */ /* 0x000e220000000800 */
[-CC-:B-1----:R-:W-:Y:S01]  /*4d40*/  SHF.R.U64 R14, R8, R10.reuse, R9.reuse ;  /* 0x0000000a080e7219 */ /* 0x182fe20000001209 */
[----:B------:R-:W-:Y:S01]  /*4d50*/  IMAD.MOV.U32 R8, RZ, RZ, -0x1 ;  /* 0xffffffffff087424 */ /* 0x000fe200078e00ff */
[----:B------:R-:W-:-:S05]  /*4d60*/  SHF.R.U32.HI R9, RZ, R10, R9 ;  /* 0x0000000aff097219 */ /* 0x000fca0000011609 */
[----:B------:R-:W1:Y:S01]  /*4d70*/  LDC R24, c[0x0][0x648] ;  /* 0x00019200ff187b82 */ /* 0x000e620000000800 */
[-CC-:B--2---:R-:W-:Y:S02]  /*4d80*/  SHF.R.U64 R23, R14, R12.reuse, R9.reuse ;  /* 0x0000000c0e177219 */ /* 0x184fe40000001209 */
[----:B------:R-:W-:-:S05]  /*4d90*/  SHF.R.U32.HI R6, RZ, R12, R9 ;  /* 0x0000000cff067219 */ /* 0x000fca0000011609 */
[----:B------:R-:W2:Y:S01]  /*4da0*/  LDC R26, c[0x0][0x638] ;  /* 0x00018e00ff1a7b82 */ /* 0x000ea20000000800 */
[-C--:B---3--:R-:W-:Y:S02]  /*4db0*/  SHF.L.U32 R8, R8, R27.reuse, RZ ;  /* 0x0000001b08087219 */ /* 0x088fe400000006ff */
[-CC-:B------:R-:W-:Y:S02]  /*4dc0*/  SHF.R.U64 R25, R23, R27.reuse, R6.reuse ;  /* 0x0000001b17197219 */ /* 0x180fe40000001206 */
[----:B------:R-:W-:Y:S02]  /*4dd0*/  LOP3.LUT R32, RZ, R8, RZ, 0x33, !PT ;  /* 0x00000008ff207212 */ /* 0x000fe400078e33ff */
[----:B------:R-:W-:Y:S01]  /*4de0*/  SHF.R.U32.HI R9, RZ, R27, R6 ;  /* 0x0000001bff097219 */ /* 0x000fe20000011606 */
[----:B------:R-:W3:Y:S01]  /*4df0*/  LDC R31, c[0x0][0x610] ;  /* 0x00018400ff1f7b82 */ /* 0x000ee20000000800 */
[----:B------:R-:W-:Y:S01]  /*4e00*/  IMAD.MOV.U32 R8, RZ, RZ, R25 ;  /* 0x000000ffff087224 */ /* 0x000fe200078e0019 */
[----:B------:R-:W-:Y:S06]  /*4e10*/  @!P0 BRA `(.L_x_104) ;  /* 0x0000000000288947 */ /* 0x000fec0003800000 */
        /* <DEDUP_REMOVED lines=10> */
.L_x_104:
[----:B------:R-:W-:Y:S01]  /*4ec0*/  ISETP.NE.AND P0, PT, R2, 0x1, PT ;  /* 0x000000010200780c */ /* 0x000fe20003f05270 */
[----:B------:R-:W-:Y:S01]  /*4ed0*/  IMAD.MOV.U32 R13, RZ, RZ, R22 ;  /* 0x000000ffff0d7224 */ /* 0x000fe200078e0016 */
[----:B-1----:R-:W-:Y:S01]  /*4ee0*/  SHF.R.U64 R6, R8, R24, R9 ;  /* 0x0000001808067219 */ /* 0x002fe20000001209 */
[----:B0-----:R-:W-:Y:S01]  /*4ef0*/  VIADD R9, R20, 0xffffffff ;  /* 0xffffffff14097836 */ /* 0x001fe20000000000 */
[----:B------:R-:W-:Y:S02]  /*4f00*/  SHF.L.U32 R30, R30, R27, RZ ;  /* 0x0000001b1e1e7219 */ /* 0x000fe400000006ff */
[----:B------:R-:W-:Y:S01]  /*4f10*/  LOP3.LUT R5, R23, R32, RZ, 0xc0, !PT ;  /* 0x0000002017057212 */ /* 0x000fe200078ec0ff */
[----:B------:R-:W-:-:S04]  /*4f20*/  IMAD.MOV R8, RZ, RZ, -R6 ;  /* 0x000000ffff087224 */ /* 0x000fc800078e0a06 */
[----:B------:R-:W-:Y:S01]  /*4f30*/  IMAD R6, R30, R6, R5 ;  /* 0x000000061e067224 */ /* 0x000fe200078e0205 */
[----:B------:R-:W-:Y:S01]  /*4f40*/  LOP3.LUT R5, R14, R9, RZ, 0xc0, !PT ;  /* 0x000000090e057212 */ /* 0x000fe200078ec0ff */
[----:B------:R-:W-:Y:S02]  /*4f50*/  @P0 IMAD R3, R7, R21, R4 ;  /* 0x0000001507030224 */ /* 0x000fe400078e0204 */
[----:B--2---:R-:W-:Y:S02]  /*4f60*/  IMAD R4, R8, R26, R25 ;  /* 0x0000001a08047224 */ /* 0x004fe400078e0219 */
[----:B---3--:R-:W-:Y:S02]  /*4f70*/  IMAD R3, R6, R31, R3 ;  /* 0x0000001f06037224 */ /* 0x008fe400078e0203 */
[----:B------:R-:W-:Y:S02]  /*4f80*/  IMAD R4, R4, R20, R5 ;  /* 0x0000001404047224 */ /* 0x000fe400078e0205 */
[----:B------:R-:W-:-:S03]  /*4f90*/  IMAD.MOV.U32 R6, RZ, RZ, 0x1 ;  /* 0x00000001ff067424 */ /* 0x000fc600078e00ff */
[----:B------:R-:W-:Y:S02]  /*4fa0*/  SEL R20, R4, R3, !P0 ;  /* 0x0000000304147207 */ /* 0x000fe40004000000 */
[----:B------:R-:W-:-:S07]  /*4fb0*/  SEL R11, R3, R4, !P0 ;  /* 0x00000004030b7207 */ /* 0x000fce0004000000 */
.L_x_102:
[----:B------:R-:W-:-:S08]  /*4fc0*/  NOP ;  /* 0x0000000000007918 */ /* 0x000fd00000000000 */
[----:B------:R-:W0:-:S00]  /*4fd0*/  USETMAXREG.DEALLOC.CTAPOOL 0x28 ;  /* 0x00000028000079c8 */ /* 0x000e0000080e0500 */
[----:B0-----:R-:W-:-:S13]  /*4fe0*/  ISETP.NE.AND P0, PT, R0, RZ, PT ;  /* 0x000000ff0000720c */ /* 0x001fda0003f05270 */
[----:B------:R-:W-:Y:S05]  /*4ff0*/  @P0 EXIT ;  /* 0x000000000000094d */ /* 0x000fea0003800000 */
[----:B------:R-:W-:Y:S01]  /*5000*/  LOP3.LUT P0, RZ, R6, 0xff, RZ, 0xc0, !PT ;  /* 0x000000ff06ff7812 */ /* 0x000fe2000780c0ff */
[----:B------:R-:W-:Y:S02]  /*5010*/  IMAD.MOV.U32 R0, RZ, RZ, 0x1 ;  /* 0x00000001ff007424 */ /* 0x000fe400078e00ff */
[----:B------:R-:W-:-:S10]  /*5020*/  IMAD.MOV.U32 R12, RZ, RZ, RZ ;  /* 0x000000ffff0c7224 */ /* 0x000fd400078e00ff */
[----:B------:R-:W-:Y:S05]  /*5030*/  @!P0 BRA `(.L_x_105) ;  /* 0x0000000c00908947 */ /* 0x000fea0003800000 */
[----:B------:R-:W0:Y:S01]  /*5040*/  LDC R0, c[0x0][0x28c] ;  /* 0x0000a300ff007b82 */ /* 0x000e220000000800 */
[----:B------:R-:W-:Y:S01]  /*5050*/  ULDC UR5, c[0x0][0x658] ;  /* 0x0001960000057ab9 */ /* 0x000fe20000000800 */
[----:B------:R-:W-:Y:S01]  /*5060*/  UMOV UR11, 0xffffffff ;  /* 0xffffffff000b7882 */ /* 0x000fe20000000000 */
[----:B------:R-:W-:Y:S01]  /*5070*/  UMOV UR17, 0x1 ;  /* 0x0000000100117882 */ /* 0x000fe20000000000 */
[----:B------:R-:W-:Y:S01]  /*5080*/  USHF.L.U32 UR11, UR11, UR5, URZ ;  /* 0x000000050b0b7299 */ /* 0x000fe2000800063f */
[----:B------:R-:W-:Y:S01]  /*5090*/  BSSY B0, `(.L_x_105) ;  /* 0x00000de000007945 */ /* 0x000fe20003800000 */
[----:B------:R-:W-:Y:S01]  /*50a0*/  ULDC UR9, c[0x0][0xc] ;  /* 0x0000030000097ab9 */ /* 0x000fe20000000800 */
[----:B------:R-:W-:Y:S01]  /*50b0*/  ULDC UR16, c[0x0][0x10] ;  /* 0x0000040000107ab9 */ /* 0x000fe20000000800 */
[----:B------:R-:W1:Y:S01]  /*50c0*/  S2UR UR8, SR_CgaCtaId ;  /* 0x00000000000879c3 */ /* 0x000e620000008800 */
[----:B------:R-:W-:Y:S01]  /*50d0*/  ULOP3.LUT UR13, URZ, UR11, URZ, 0x33, !UPT ;  /* 0x0000000b3f0d7292 */ /* 0x000fe2000f8e333f */
[----:B------:R-:W-:Y:S01]  /*50e0*/  IMAD.MOV.U32 R10, RZ, RZ, 0x1 ;  /* 0x00000001ff0a7424 */ /* 0x000fe200078e00ff */
[----:B------:R-:W-:Y:S01]  /*50f0*/  LOP3.LUT R9, R19, 0x2, RZ, 0xfc, !PT ;  /* 0x0000000213097812 */ /* 0x000fe200078efcff */
[----:B------:R-:W-:Y:S01]  /*5100*/  IMAD.MOV.U32 R12, RZ, RZ, RZ ;  /* 0x000000ffff0c7224 */ /* 0x000fe200078e00ff */
[----:B------:R-:W-:Y:S01]  /*5110*/  ULDC UR4, c[0x0][0x600] ;  /* 0x0001800000047ab9 */ /* 0x000fe20000000800 */
[----:B------:R-:W-:Y:S01]  /*5120*/  UMOV UR19, 0x1111 ;  /* 0x0000111100137882 */ /* 0x000fe20000000000 */
[----:B------:R-:W-:-:S02]  /*5130*/  UIADD3 UR4, UR4, -0x1, URZ ;  /* 0xffffffff04047890 */ /* 0x000fc4000fffe03f */
[----:B------:R-:W-:Y:S01]  /*5140*/  USHF.L.U32 UR5, UR17, UR5, URZ ;  /* 0x0000000511057299 */ /* 0x000fe2000800063f */
[----:B------:R-:W-:Y:S01]  /*5150*/  ULDC.64 UR28, c[0x0][0x198] ;  /* 0x00006600001c7ab9 */ /* 0x000fe20000000a00 */
[----:B0-----:R-:W-:-:S05]  /*5160*/  VIADD R0, R0, 0x3f ;  /* 0x0000003f00007836 */ /* 0x001fca0000000000 */
[----:B------:R-:W-:Y:S01]  /*5170*/  SHF.R.S32.HI R3, RZ, 0x1f, R0 ;  /* 0x0000001fff037819 */ /* 0x000fe20000011400 */
[----:B-1----:R-:W-:-:S03]  /*5180*/  USHF.R.U32.HI UR27, URZ, 0x2, UR8 ;  /* 0x000000023f1b7899 */ /* 0x002fc60008011608 */
[----:B------:R-:W-:Y:S01]  /*5190*/  LEA.HI R3, R3, R0, RZ, 0x6 ;  /* 0x0000000003037211 */ /* 0x000fe200078f30ff */
[----:B------:R-:W-:Y:S01]  /*51a0*/  ULOP3.LUT UR10, UR8, 0x3, URZ, 0xc0, !UPT ;  /* 0x00000003080a7892 */ /* 0x000fe2000f8ec03f */
[----:B------:R-:W-:Y:S01]  /*51b0*/  IMAD.MOV.U32 R0, RZ, RZ, 0x1 ;  /* 0x00000001ff007424 */ /* 0x000fe200078e00ff */
[----:B------:R-:W-:Y:S01]  /*51c0*/  USHF.L.U32 UR6, UR8, 0x4, URZ ;  /* 0x0000000408067899 */ /* 0x000fe2000800063f */
[----:B------:R-:W-:Y:S01]  /*51d0*/  SHF.R.S32.HI R3, RZ, 0x6, R3 ;  /* 0x00000006ff037819 */ /* 0x000fe20000011403 */
[----:B------:R-:W-:Y:S02]  /*51e0*/  USHF.L.U32 UR7, UR8, 0xa, URZ ;  /* 0x0000000a08077899 */ /* 0x000fe4000800063f */
[----:B------:R-:W-:Y:S02]  /*51f0*/  ULOP3.LUT UR8, UR8, 0xfffffffc, URZ, 0xc0, !UPT ;  /* 0xfffffffc08087892 */ /* 0x000fe4000f8ec03f */
[----:B------:R-:W-:Y:S01]  /*5200*/  UISETP.GT.U32.AND UP0, UPT, UR10, 0xffff, UPT ;  /* 0x0000ffff0a00788c */ /* 0x000fe2000bf04070 */
[----:B------:R-:W-:Y:S01]  /*5210*/  VIADD R8, R3, 0x1 ;  /* 0x0000000103087836 */ /* 0x000fe20000000000 */
[----:B------:R-:W-:-:S02]  /*5220*/  ULOP3.LUT UR12, UR8, 0x1, URZ, 0xfc, !UPT ;  /* 0x00000001080c7892 */ /* 0x000fc4000f8efc3f */
[----:B------:R-:W-:Y:S02]  /*5230*/  ULOP3.LUT UR14, UR8, 0x2, URZ, 0xfc, !UPT ;  /* 0x00000002080e7892 */ /* 0x000fe4000f8efc3f */
[----:B------:R-:W-:Y:S02]  /*5240*/  USHF.L.U32 UR11, UR17, UR8, URZ ;  /* 0x00000008110b7299 */ /* 0x000fe4000800063f */
[----:B------:R-:W-:Y:S02]  /*5250*/  ULOP3.LUT UR15, UR8, 0x3, URZ, 0xfc, !UPT ;  /* 0x00000003080f7892 */ /* 0x000fe4000f8efc3f */
[----:B------:R-:W-:Y:S02]  /*5260*/  UIMAD.WIDE.U32 UR8, UR9, UR16, URZ ;  /* 0x00000010090872a5 */ /* 0x000fe4000f8e003f */
[----:B------:R-:W-:Y:S02]  /*5270*/  USHF.L.U32 UR12, UR17, UR12, URZ ;  /* 0x0000000c110c7299 */ /* 0x000fe4000800063f */
[----:B------:R-:W-:-:S02]  /*5280*/  USHF.L.U32 UR14, UR17, UR14, URZ ;  /* 0x0000000e110e7299 */ /* 0x000fc4000800063f */
[----:B------:R-:W-:Y:S01]  /*5290*/  USEL UR10, UR10, 0xffff, !UP0 ;  /* 0x0000ffff0a0a7887 */ /* 0x000fe2000c000000 */
[----:B------:R-:W-:Y:S01]  /*52a0*/  ULDC UR16, c[0x0][0x14] ;  /* 0x0000050000107ab9 */ /* 0x000fe20000000800 */
[----:B------:R-:W-:Y:S02]  /*52b0*/  USHF.L.U32 UR15, UR17, UR15, URZ ;  /* 0x0000000f110f7299 */ /* 0x000fe4000800063f */
[----:B------:R-:W-:Y:S02]  /*52c0*/  UIMAD.WIDE.U32 UR22, UR8, UR16, URZ ;  /* 0x00000010081672a5 */ /* 0x000fe4000f8e003f */
[----:B------:R-:W-:Y:S02]  /*52d0*/  UIMAD UR21, UR9, UR16, URZ ;  /* 0x00000010091572a4 */ /* 0x000fe4000f8e023f */
[----:B------:R-:W-:Y:S02]  /*52e0*/  ULOP3.LUT UR11, UR14, UR11, UR12, 0xfe, !UPT ;  /* 0x0000000b0e0b7292 */ /* 0x000fe4000f8efe0c */
[----:B------:R-:W-:-:S02]  /*52f0*/  ULOP3.LUT UR10, UR10, 0xffff, URZ, 0xc0, !UPT ;  /* 0x0000ffff0a0a7892 */ /* 0x000fc4000f8ec03f */
[----:B------:R-:W-:Y:S02]  /*5300*/  ULOP3.LUT UR6, UR6, 0x30, URZ, 0xc0, !UPT ;  /* 0x0000003006067892 */ /* 0x000fe4000f8ec03f */
[----:B------:R-:W-:Y:S02]  /*5310*/  ULOP3.LUT UR7, UR7, 0xc00, URZ, 0xc0, !UPT ;  /* 0x00000c0007077892 */ /* 0x000fe4000f8ec03f */
[----:B------:R-:W-:Y:S02]  /*5320*/  UIADD3 UR21, UR23, UR21, URZ ;  /* 0x0000001517157290 */ /* 0x000fe4000fffe03f */
[----:B------:R-:W-:Y:S02]  /*5330*/  ULOP3.LUT UR18, UR11, UR15, URZ, 0xfc, !UPT ;  /* 0x0000000f0b127292 */ /* 0x000fe4000f8efc3f */
[----:B------:R-:W-:-:S12]  /*5340*/  USHF.L.U32 UR19, UR19, UR10, URZ ;  /* 0x0000000a13137299 */ /* 0x000fd8000800063f */
.L_x_116:
[----:B------:R-:W-:-:S03]  /*5350*/  UMOV UR8, 0xffffffff ;  /* 0xffffffff00087882 */ /* 0x000fc60000000000 */
[----:B------:R-:W-:Y:S05]  /*5360*/  BRA.DIV UR8, `(.L_x_106) ;  /* 0x0000001208607947 */ /* 0x000fea000b800000 */
[----:B------:R-:W-:-:S13]  /*5370*/  ELECT P6, URZ, PT ;  /* 0x00000000003f782f */ /* 0x000fda00038c0000 */
.L_x_132:
[----:B------:R-:W0:Y:S01]  /*5380*/  LDC R4, c[0x0][0x28c] ;  /* 0x0000a300ff047b82 */ /* 0x000e220000000800 */
[----:B------:R-:W-:Y:S01]  /*5390*/  BSSY B1, `(.L_x_107) ;  /* 0x000003c000017945 */ /* 0x000fe20003800000 */
[----:B0-----:R-:W-:-:S13]  /*53a0*/  ISETP.LT.OR P6, PT, R4, 0x1, !P6 ;  /* 0x000000010400780c */ /* 0x001fda00077c1670 */
[----:B------:R-:W-:Y:S05]  /*53b0*/  @P6 BRA `(.L_x_108) ;  /* 0x0000000000e46947 */ /* 0x000fea0003800000 */
[----:B------:R-:W-:Y:S01]  /*53c0*/  LEA R11, R11, UR27, 0x2 ;  /* 0x0000001b0b0b7c11 */ /* 0x000fe2000f8e10ff */
[----:B------:R-:W-:Y:S01]  /*53d0*/  IMAD.MOV.U32 R21, RZ, RZ, RZ ;  /* 0x000000ffff157224 */ /* 0x000fe200078e00ff */
[----:B------:R-:W-:Y:S01]  /*53e0*/  LEA R20, R20, UR6, 0x6 ;  /* 0x0000000614147c11 */ /* 0x000fe2000f8e30ff */
[----:B------:R-:W-:Y:S02]  /*53f0*/  IMAD.MOV.U32 R4, RZ, RZ, R8 ;  /* 0x000000ffff047224 */ /* 0x000fe400078e0008 */
[----:B------:R-:W-:Y:S02]  /*5400*/  IMAD.MOV.U32 R5, RZ, RZ, R0 ;  /* 0x000000ffff057224 */ /* 0x000fe400078e0000 */
[----:B------:R-:W-:Y:S02]  /*5410*/  IMAD.MOV.U32 R6, RZ, RZ, R12 ;  /* 0x000000ffff067224 */ /* 0x000fe400078e000c */
[----:B------:R-:W-:-:S07]  /*5420*/  IMAD.SHL.U32 R15, R11, 0x20, RZ ;  /* 0x000000200b0f7824 */ /* 0x000fce00078e00ff */
.L_x_111:
[----:B------:R-:W0:Y:S01]  /*5430*/  S2R R14, SR_CgaCtaId ;  /* 0x00000000000e7919 */ /* 0x000e220000008800 */
[----:B------:R-:W-:Y:S02]  /*5440*/  MOV R7, 0x400 ;  /* 0x0000040000077802 */ /* 0x000fe40000000f00 */
[----:B------:R-:W-:-:S13]  /*5450*/  LOP3.LUT P1, RZ, R18, 0x7f, RZ, 0xc0, !PT ;  /* 0x0000007f12ff7812 */ /* 0x000fda000782c0ff */
[----:B------:R-:W1:Y:S01]  /*5460*/  @!P1 LDC R11, c[0x0][0x500] ;  /* 0x00014000ff0b9b82 */ /* 0x000e620000000800 */
[----:B0-----:R-:W-:Y:S02]  /*5470*/  LEA R22, R14, R7, 0x18 ;  /* 0x000000070e167211 */ /* 0x001fe400078ec0ff */
[----:B------:R-:W-:-:S03]  /*5480*/  SHF.L.U32 R7, R5, 0x1f, RZ ;  /* 0x0000001f05077819 */ /* 0x000fc600000006ff */
[----:B------:R-:W-:-:S04]  /*5490*/  IMAD R14, R6, 0x8, R22 ;  /* 0x00000008060e7824 */ /* 0x000fc800078e0216 */
[----:B------:R-:W0:Y:S02]  /*54a0*/  SYNCS.PHASECHK.TRANS64.TRYWAIT P0, [R14+URZ+0x48], R7 ;  /* 0x000048070e0075a7 */ /* 0x000e24000800017f */
[----:B01----:R-:W-:Y:S05]  /*54b0*/  @!P0 BRA `(.L_x_109) ;  /* 0x00000010002c8947 */ /* 0x003fea0003800000 */
.L_x_133:
[----:B0-----:R-:W-:Y:S01]  /*54c0*/  PRMT R7, R9, 0x9910, RZ ;  /* 0x0000991009077816 */ /* 0x001fe200000000ff */
[----:B------:R0:W-:Y:S03]  /*54d0*/  @!P1 SYNCS.ARRIVE.TRANS64 RZ, [R14+URZ], R11 ;  /* 0x0000000b0eff99a7 */ /* 0x0001e6000800003f */
[----:B------:R-:W-:-:S13]  /*54e0*/  ISETP.NE.AND P0, PT, R7, 0x2, PT ;  /* 0x000000020700780c */ /* 0x000fda0003f05270 */
[----:B0-----:R-:W-:Y:S05]  /*54f0*/  @P0 BRA `(.L_x_110) ;  /* 0x0000000000040947 */ /* 0x001fea0003800000 */
[----:B------:R-:W-:Y:S01]  /*5500*/  BPT.TRAP 0x1 ;  /* 0x000000040000795c */ /* 0x000fe20000300000 */
.L_x_110:
[----:B------:R-:W-:Y:S01]  /*5510*/  LEA R7, R6, UR27, 0x2 ;  /* 0x0000001b06077c11 */ /* 0x000fe2000f8e10ff */
[----:B------:R-:W-:Y:S01]  /*5520*/  VIADD R4, R4, 0xffffffff ;  /* 0xffffffff04047836 */ /* 0x000fe20000000000 */
[----:B------:R-:W-:Y:S01]  /*5530*/  R2UR UR25, R15 ;  /* 0x000000000f1972ca */ /* 0x000fe200000e0000 */
[----:B------:R-:W-:Y:S01]  /*5540*/  UIADD3 UR14, UP0, UR28, 0xf0, URZ ;  /* 0x000000f01c0e7890 */ /* 0x000fe2000ff1e03f */
[----:B------:R-:W-:Y:S01]  /*5550*/  R2UR UR9, R14 ;  /* 0x000000000e0972ca */ /* 0x000fe200000e0000 */
[----:B------:R-:W-:Y:S01]  /*5560*/  IMAD.SHL.U32 R7, R7, 0x800, RZ ;  /* 0x0000080007077824 */ /* 0x000fe200078e00ff */
[----:B------:R-:W-:Y:S01]  /*5570*/  R2UR UR10, R21 ;  /* 0x00000000150a72ca */ /* 0x000fe200000e0000 */
[----:B------:R-:W-:Y:S01]  /*5580*/  UIADD3 UR32, UP1, UR28, 0x1f0, URZ ;  /* 0x000001f01c207890 */ /* 0x000fe2000ff3e03f */
[----:B------:R-:W-:Y:S01]  /*5590*/  R2UR UR12, R13 ;  /* 0x000000000d0c72ca */ /* 0x000fe200000e0000 */
[--C-:B------:R-:W-:Y:S01]  /*55a0*/  IMAD R11, R7, 0x2, R22.reuse ;  /* 0x00000002070b7824 */ /* 0x100fe200078e0216 */
[----:B------:R-:W-:Y:S01]  /*55b0*/  LEA R7, R6, UR7, 0xc ;  /* 0x0000000706077c11 */ /* 0x000fe2000f8e60ff */
[----:B------:R-:W-:Y:S01]  /*55c0*/  UIADD3.X UR15, URZ, UR29, URZ, UP0, !UPT ;  /* 0x0000001d3f0f7290 */ /* 0x000fe200087fe43f */
[----:B------:R-:W-:Y:S01]  /*55d0*/  R2UR UR26, R20 ;  /* 0x00000000141a72ca */ /* 0x000fe200000e0000 */
[----:B------:R-:W-:Y:S01]  /*55e0*/  UPRMT UR20, URZ, 0x5410, UR19 ;  /* 0x000054103f147896 */ /* 0x000fe20008000013 */
[----:B------:R-:W-:Y:S01]  /*55f0*/  R2UR UR8, R11 ;  /* 0x000000000b0872ca */ /* 0x000fe200000e0000 */
[----:B------:R-:W-:Y:S01]  /*5600*/  IMAD R7, R7, 0x2, R22 ;  /* 0x0000000207077824 */ /* 0x000fe200078e0216 */
[----:B------:R-:W-:Y:S01]  /*5610*/  ISETP.GT.AND P1, PT, R4, 0x1, PT ;  /* 0x000000010400780c */ /* 0x000fe20003f24270 */
[----:B------:R-:W-:Y:S01]  /*5620*/  VIADD R6, R6, 0x1 ;  /* 0x0000000106067836 */ /* 0x000fe20000000000 */
[----:B------:R-:W-:Y:S01]  /*5630*/  UPRMT UR30, URZ, 0x5410, UR18 ;  /* 0x000054103f1e7896 */ /* 0x000fe20008000012 */
[----:B------:R-:W-:Y:S01]  /*5640*/  VIADD R21, R21, 0x40 ;  /* 0x0000004015157836 */ /* 0x000fe20000000000 */
[----:B------:R-:W-:Y:S01]  /*5650*/  R2UR UR11, R7 ;  /* 0x00000000070b72ca */ /* 0x000fe200000e0000 */
[----:B------:R-:W-:Y:S01]  /*5660*/  UIADD3.X UR33, URZ, UR29, URZ, UP1, !UPT ;  /* 0x0000001d3f217290 */ /* 0x000fe20008ffe43f */
[----:B------:R-:W-:Y:S01]  /*5670*/  ISETP.NE.AND P0, PT, R6, 0x9, PT ;  /* 0x000000090600780c */ /* 0x000fe20003f05270 */
[----:B------:R-:W-:Y:S01]  /*5680*/  UMOV UR16, 0x0 ;  /* 0x0000000000107882 */ /* 0x000fe20000000000 */
[----:B------:R-:W-:-:S02]  /*5690*/  UMOV UR17, 0x10000000 ;  /* 0x1000000000117882 */ /* 0x000fc40000000000 */
[----:B------:R-:W-:Y:S01]  /*56a0*/  SEL R14, RZ, 0x1, P0 ;  /* 0x00000001ff0e7807 */ /* 0x000fe20000000000 */
[----:B------:R-:W-:Y:S01]  /*56b0*/  UIADD3 UR8, UR8, 0x180, URZ ;  /* 0x0000018008087890 */ /* 0x000fe2000fffe03f */
[----:B------:R-:W-:Y:S02]  /*56c0*/  SEL R6, R6, RZ, P0 ;  /* 0x000000ff06067207 */ /* 0x000fe40000000000 */
[----:B------:R-:W-:-:S03]  /*56d0*/  LOP3.LUT R5, R5, R14, RZ, 0x3c, !PT ;  /* 0x0000000e05057212 */ /* 0x000fc600078e3cff */
[----:B------:R-:W-:-:S03]  /*56e0*/  UIADD3 UR24, UR11, 0x24180, URZ ;  /* 0x000241800b187890 */ /* 0x000fc6000fffe03f */
[----:B------:R-:W-:Y:S02]  /*56f0*/  UMOV UR11, UR25 ;  /* 0x00000019000b7c82 */ /* 0x000fe40008000000 */
[----:B------:R0:W-:Y:S02]  /*5700*/  UTMALDG.3D.MULTICAST [UR8], [UR14], UR20, desc[UR16] ;  /* 0x000010080e0073b4 */ /* 0x0001e40008011814 */
[----:B0-----:R-:W-:Y:S01]  /*5710*/  UMOV UR8, UR24 ;  /* 0x0000001800087c82 */ /* 0x001fe20008000000 */
[----:B------:R-:W-:Y:S02]  /*5720*/  UMOV UR11, UR26 ;  /* 0x0000001a000b7c82 */ /* 0x000fe40008000000 */
[----:B------:R0:W-:Y:S02]  /*5730*/  UTMALDG.3D.MULTICAST [UR8], [UR32], UR30, desc[UR16] ;  /* 0x00001008200073b4 */ /* 0x0001e4000801181e */
[----:B0-----:R-:W-:Y:S05]  /*5740*/  @P1 BRA `(.L_x_111) ;  /* 0xfffffffc00381947 */ /* 0x001fea000383ffff */
.L_x_108:
[----:B------:R-:W-:Y:S05]  /*5750*/  BSYNC B1 ;  /* 0x0000000000017941 */ /* 0x000fea0003800000 */
.L_x_107:
[----:B------:R-:W-:Y:S01]  /*5760*/  LOP3.LUT P1, RZ, R10, 0xff, RZ, 0xc0, !PT ;  /* 0x000000ff0aff7812 */ /* 0x000fe2000782c0ff */
[C---:B------:R-:W-:Y:S01]  /*5770*/  IMAD.IADD R12, R3.reuse, 0x1, R12 ;  /* 0x00000001030c7824 */ /* 0x040fe200078e020c */
[----:B------:R-:W-:Y:S01]  /*5780*/  ULDC.64 UR8, c[0x0][0x650] ;  /* 0x0001940000087ab9 */ /* 0x000fe20000000a00 */
[C---:B------:R-:W-:Y:S01]  /*5790*/  ISETP.GE.U32.AND P2, PT, R3.reuse, 0x9, PT ;  /* 0x000000090300780c */ /* 0x040fe20003f46070 */
[----:B------:R-:W-:Y:S01]  /*57a0*/  BSSY B1, `(.L_x_112) ;  /* 0x000006a000017945 */ /* 0x000fe20003800000 */
[----:B------:R-:W-:Y:S01]  /*57b0*/  IMAD.MOV.U32 R11, RZ, RZ, -0x1 ;  /* 0xffffffffff0b7424 */ /* 0x000fe200078e00ff */
[----:B------:R-:W-:Y:S01]  /*57c0*/  ISETP.GT.U32.AND P0, PT, R12, 0x8, PT ;  /* 0x000000080c00780c */ /* 0x000fe20003f04070 */
[----:B------:R-:W-:Y:S01]  /*57d0*/  IMAD.MOV.U32 R20, RZ, RZ, -0x1 ;  /* 0xffffffffff147424 */ /* 0x000fe200078e00ff */
[----:B------:R-:W-:Y:S01]  /*57e0*/  PRMT R10, RZ, 0x7610, R10 ;  /* 0x00007610ff0a7816 */ /* 0x000fe2000000000a */
[----:B------:R-:W-:Y:S01]  /*57f0*/  IMAD.MOV.U32 R13, RZ, RZ, -0x1 ;  /* 0xffffffffff0d7424 */ /* 0x000fe200078e00ff */
[----:B------:R-:W-:-:S03]  /*5800*/  ISETP.LT.U32.AND P0, PT, R3, 0x9, P0 ;  /* 0x000000090300780c */ /* 0x000fc60000701070 */
[----:B------:R-:W0:Y:S01]  /*5810*/  @P1 S2R R5, SR_CgaCtaId ;  /* 0x0000000000051919 */ /* 0x000e220000008800 */
[----:B------:R-:W-:-:S04]  /*5820*/  @P1 MOV R4, 0x400 ;  /* 0x0000040000041802 */ /* 0x000fc80000000f00 */
[----:B0-----:R-:W-:Y:S01]  /*5830*/  @P1 LEA R6, R5, R4, 0x18 ;  /* 0x0000000405061211 */ /* 0x001fe200078ec0ff */
[----:B------:R-:W-:-:S03]  /*5840*/  IMAD.WIDE.U32 R4, R12, 0x38e38e39, RZ ;  /* 0x38e38e390c047825 */ /* 0x000fc600078e00ff */
[----:B------:R0:W-:Y:S01]  /*5850*/  @P1 SYNCS.ARRIVE.TRANS64.A1T0 RZ, [R6+URZ+0xa8], RZ ;  /* 0x0000a8ff06ff19a7 */ /* 0x0001e2000810003f */
[----:B------:R-:W-:Y:S02]  /*5860*/  IADD3 R16, P1, R16, UR22, RZ ;  /* 0x0000001610107c10 */ /* 0x000fe4000ff3e0ff */
[----:B------:R-:W-:Y:S02]  /*5870*/  SHF.R.U32.HI R7, RZ, 0x1, R5 ;  /* 0x00000001ff077819 */ /* 0x000fe40000011605 */
[----:B------:R-:W-:Y:S02]  /*5880*/  SEL R5, RZ, 0x1, !P0 ;  /* 0x00000001ff057807 */ /* 0x000fe40004000000 */
[----:B------:R-:W-:Y:S01]  /*5890*/  IADD3.X R17, R17, UR21, RZ, P1, !PT ;  /* 0x0000001511117c10 */ /* 0x000fe20008ffe4ff */
[----:B------:R-:W-:Y:S01]  /*58a0*/  IMAD R12, R7, -0x9, R12 ;  /* 0xfffffff7070c7824 */ /* 0x000fe200078e020c */
[----:B------:R-:W-:Y:S02]  /*58b0*/  ISETP.GE.U32.AND P0, PT, R16, UR8, PT ;  /* 0x0000000810007c0c */ /* 0x000fe4000bf06070 */
[----:B------:R-:W-:-:S02]  /*58c0*/  LOP3.LUT R0, R0, R5, RZ, 0x3c, !PT ;  /* 0x0000000500007212 */ /* 0x000fc400078e3cff */
[----:B------:R-:W-:Y:S02]  /*58d0*/  ISETP.GE.U32.AND.EX P0, PT, R17, UR9, PT, P0 ;  /* 0x0000000911007c0c */ /* 0x000fe4000bf06100 */
[----:B------:R-:W-:Y:S02]  /*58e0*/  @P2 LOP3.LUT R0, R0, 0x1, R7, 0x78, !PT ;  /* 0x0000000100002812 */ /* 0x000fe400078e7807 */
[----:B------:R-:W-:-:S09]  /*58f0*/  PRMT R4, RZ, 0x7610, R4 ;  /* 0x00007610ff047816 */ /* 0x000fd20000000004 */
[----:B0-----:R-:W-:Y:S05]  /*5900*/  @P0 BRA `(.L_x_113) ;  /* 0x00000004004c0947 */ /* 0x001fea0003800000 */
[----:B------:R-:W0:Y:S01]  /*5910*/  S2R R14, SR_CTAID.X ;  /* 0x00000000000e7919 */ /* 0x000e220000002500 */
[----:B------:R-:W-:Y:S01]  /*5920*/  ULDC.64 UR8, c[0x0][0x628] ;  /* 0x00018a0000087ab9 */ /* 0x000fe20000000a00 */
[----:B------:R-:W1:Y:S01]  /*5930*/  LDC R15, c[0x0][0x144] ;  /* 0x00005100ff0f7b82 */ /* 0x000e620000000800 */
[----:B------:R-:W-:Y:S01]  /*5940*/  ISETP.NE.U32.AND P0, PT, RZ, UR8, PT ;  /* 0x00000008ff007c0c */ /* 0x000fe2000bf05070 */
[----:B------:R-:W2:Y:S01]  /*5950*/  S2R R11, SR_CTAID.Y ;  /* 0x00000000000b7919 */ /* 0x000ea20000002600 */
[----:B------:R-:W-:Y:S01]  /*5960*/  ULDC UR10, c[0x0][0x150] ;  /* 0x00005400000a7ab9 */ /* 0x000fe20000000800 */
[----:B------:R-:W-:Y:S01]  /*5970*/  ULDC UR11, c[0x0][0x630] ;  /* 0x00018c00000b7ab9 */ /* 0x000fe20000000800 */
[----:B------:R-:W-:Y:S01]  /*5980*/  ISETP.NE.AND.EX P0, PT, RZ, UR9, PT, P0 ;  /* 0x00000009ff007c0c */ /* 0x000fe2000bf05300 */
[----:B------:R-:W-:Y:S01]  /*5990*/  IMAD.MOV.U32 R4, RZ, RZ, R16 ;  /* 0x000000ffff047224 */ /* 0x000fe200078e0010 */
[----:B0-----:R-:W-:-:S05]  /*59a0*/  I2FP.F32.U32 R5, R14 ;  /* 0x0000000e00057245 */ /* 0x001fca0000201000 */
[----:B------:R-:W-:Y:S01]  /*59b0*/  FMUL R20, R5, UR10 ;  /* 0x0000000a05147c20 */ /* 0x000fe20008400000 */
[----:B------:R-:W-:-:S05]  /*59c0*/  IMAD.MOV.U32 R5, RZ, RZ, R17 ;  /* 0x000000ffff057224 */ /* 0x000fca00078e0011 */
[----:B--2---:R-:W-:Y:S05]  /*59d0*/  @!P0 BRA `(.L_x_114) ;  /* 0x0000000000288947 */ /* 0x004fea0003800000 */
[----:B------:R-:W-:Y:S02]  /*59e0*/  ULDC UR10, c[0x0][0x634] ;  /* 0x00018d00000a7ab9 */ /* 0x000fe40000000800 */
[----:B------:R-:W-:-:S05]  /*59f0*/  IADD3 R5, P0, R16, UR10, RZ ;  /* 0x0000000a10057c10 */ /* 0x000fca000ff1e0ff */
[----:B------:R-:W-:-:S04]  /*5a00*/  IMAD.X R13, RZ, RZ, R17, P0 ;  /* 0x000000ffff0d7224 */ /* 0x000fc800000e0611 */
[----:B------:R-:W-:-:S04]  /*5a10*/  IMAD.WIDE.U32 R6, R13, UR8, RZ ;  /* 0x000000080d067c25 */ /* 0x000fc8000f8e00ff */
[----:B------:R-:W-:-:S04]  /*5a20*/  IMAD.WIDE.U32 R6, P0, R5, UR9, R6 ;  /* 0x0000000905067c25 */ /* 0x000fc8000f800006 */
[----:B------:R-:W-:-:S04]  /*5a30*/  IMAD.WIDE.U32 R4, R5, UR8, RZ ;  /* 0x0000000805047c25 */ /* 0x000fc8000f8e00ff */
[----:B------:R-:W-:Y:S01]  /*5a40*/  IMAD.MOV.U32 R4, RZ, RZ, R7 ;  /* 0x000000ffff047224 */ /* 0x000fe200078e0007 */
[----:B------:R-:W-:Y:S01]  /*5a50*/  IADD3 RZ, P1, R5, R6, RZ ;  /* 0x0000000605ff7210 */ /* 0x000fe20007f3e0ff */
[----:B------:R-:W-:-:S04]  /*5a60*/  IMAD.X R5, RZ, RZ, RZ, P0 ;  /* 0x000000ffff057224 */ /* 0x000fc800000e06ff */
[----:B------:R-:W-:-:S08]  /*5a70*/  IMAD.WIDE.U32.X R4, R13, UR9, R4, P1 ;  /* 0x000000090d047c25 */ /* 0x000fd000088e0404 */
.L_x_114:
[--C-:B------:R-:W-:Y:S01]  /*5a80*/  SHF.R.U64 R13, R4, UR11, R5.reuse ;  /* 0x0000000b040d7c19 */ /* 0x100fe20008001205 */
[----:B------:R-:W0:Y:S01]  /*5a90*/  F2I.U32.TRUNC.NTZ R20, R20 ;  /* 0x0000001400147305 */ /* 0x000e22000020f000 */
[----:B------:R-:W-:Y:S01]  /*5aa0*/  SHF.R.U32.HI R4, RZ, UR11, R5 ;  /* 0x0000000bff047c19 */ /* 0x000fe20008011605 */
[----:B------:R-:W-:Y:S01]  /*5ab0*/  ULDC.64 UR8, c[0x0][0x620] ;  /* 0x0001880000087ab9 */ /* 0x000fe20000000a00 */
[----:B------:R-:W-:Y:S01]  /*5ac0*/  IADD3 R7, P0, RZ, -R13, RZ ;  /* 0x8000000dff077210 */ /* 0x000fe20007f1e0ff */
[----:B------:R-:W-:Y:S01]  /*5ad0*/  ULDC.64 UR10, c[0x0][0x640] ;  /* 0x00019000000a7ab9 */ /* 0x000fe20000000a00 */
[----:B------:R-:W2:Y:S03]  /*5ae0*/  LDC R22, c[0x0][0x148] ;  /* 0x00005200ff167b82 */ /* 0x000ea60000000800 */
[----:B------:R-:W-:Y:S01]  /*5af0*/  IMAD.X R4, RZ, RZ, ~R4, P0 ;  /* 0x000000ffff047224 */ /* 0x000fe200000e0e04 */
[----:B------:R-:W-:-:S03]  /*5b00*/  ISETP.NE.U32.AND P0, PT, RZ, UR10, PT ;  /* 0x0000000aff007c0c */ /* 0x000fc6000bf05070 */
[----:B------:R-:W-:Y:S01]  /*5b10*/  IMAD R6, R4, UR8, RZ ;  /* 0x0000000804067c24 */ /* 0x000fe2000f8e02ff */
[----:B------:R-:W-:Y:S01]  /*5b20*/  ISETP.NE.AND.EX P0, PT, RZ, UR11, PT, P0 ;  /* 0x0000000bff007c0c */ /* 0x000fe2000bf05300 */
[----:B------:R-:W-:Y:S01]  /*5b30*/  IMAD.WIDE.U32 R4, R7, UR8, R16 ;  /* 0x0000000807047c25 */ /* 0x000fe2000f8e0010 */
[----:B------:R-:W-:-:S03]  /*5b40*/  ULDC UR8, c[0x0][0x618] ;  /* 0x0001860000087ab9 */ /* 0x000fc60000000800 */
[----:B------:R-:W-:Y:S01]  /*5b50*/  IMAD R7, R7, UR9, R6 ;  /* 0x0000000907077c24 */ /* 0x000fe2000f8e0206 */
[----:B------:R-:W-:Y:S01]  /*5b60*/  ULDC UR9, c[0x0][0x154] ;  /* 0x0000550000097ab9 */ /* 0x000fe20000000800 */
[----:B0-----:R-:W-:Y:S02]  /*5b70*/  IMAD.MOV R6, RZ, RZ, -R20 ;  /* 0x000000ffff067224 */ /* 0x001fe400078e0a14 */
[----:B------:R-:W-:Y:S02]  /*5b80*/  IMAD.IADD R5, R5, 0x1, R7 ;  /* 0x0000000105057824 */ /* 0x000fe400078e0207 */
[----:B-1----:R-:W-:Y:S01]  /*5b90*/  IMAD R14, R15, R6, R14 ;  /* 0x000000060f0e7224 */ /* 0x002fe200078e020e */
[----:B------:R-:W-:Y:S02]  /*5ba0*/  I2FP.F32.U32 R6, R11 ;  /* 0x0000000b00067245 */ /* 0x000fe40000201000 */
[--C-:B------:R-:W-:Y:S02]  /*5bb0*/  SHF.R.U64 R15, R4, UR8, R5.reuse ;  /* 0x00000008040f7c19 */ /* 0x100fe40008001205 */
[----:B------:R-:W-:Y:S01]  /*5bc0*/  SHF.R.U32.HI R4, RZ, UR8, R5 ;  /* 0x00000008ff047c19 */ /* 0x000fe20008011605 */
[----:B------:R-:W-:Y:S01]  /*5bd0*/  FMUL R6, R6, UR9 ;  /* 0x0000000906067c20 */ /* 0x000fe20008400000 */
[----:B------:R-:W-:-:S02]  /*5be0*/  ULDC UR8, c[0x0][0x608] ;  /* 0x0001820000087ab9 */ /* 0x000fc40000000800 */
[--C-:B------:R-:W-:Y:S01]  /*5bf0*/  SHF.R.U64 R21, R15, UR8, R4.reuse ;  /* 0x000000080f157c19 */ /* 0x100fe20008001204 */
[----:B------:R0:W1:Y:S01]  /*5c00*/  F2I.U32.TRUNC.NTZ R24, R6 ;  /* 0x0000000600187305 */ /* 0x000062000020f000 */
[----:B------:R-:W-:Y:S01]  /*5c10*/  SHF.R.U32.HI R4, RZ, UR8, R4 ;  /* 0x00000008ff047c19 */ /* 0x000fe20008011604 */
[----:B------:R-:W-:-:S03]  /*5c20*/  ULDC UR8, c[0x0][0x658] ;  /* 0x0001960000087ab9 */ /* 0x000fc60000000800 */
[--C-:B------:R-:W-:Y:S02]  /*5c30*/  SHF.R.U64 R20, R21, UR8, R4.reuse ;  /* 0x0000000815147c19 */ /* 0x100fe40008001204 */
[----:B------:R-:W-:-:S03]  /*5c40*/  SHF.R.U32.HI R23, RZ, UR8, R4 ;  /* 0x00000008ff177c19 */ /* 0x000fc60008011604 */
[----:B------:R-:W-:Y:S02]  /*5c50*/  IMAD.MOV.U32 R4, RZ, RZ, R20 ;  /* 0x000000ffff047224 */ /* 0x000fe400078e0014 */
[----:B------:R-:W-:Y:S01]  /*5c60*/  IMAD.MOV.U32 R5, RZ, RZ, R23 ;  /* 0x000000ffff057224 */ /* 0x000fe200078e0017 */
[----:B0-----:R-:W-:Y:S06]  /*5c70*/  @!P0 BRA `(.L_x_115) ;  /* 0x0000000000288947 */ /* 0x001fec0003800000 */
        /* <DEDUP_REMOVED lines=10> */
.L_x_115:
[----:B------:R-:W-:Y:S01]  /*5d20*/  ISETP.NE.AND P0, PT, R2, 0x1, PT ;  /* 0x000000010200780c */ /* 0x000fe20003f05270 */
[----:B------:R-:W-:Y:S01]  /*5d30*/  ULDC UR8, c[0x0][0x648] ;  /* 0x0001920000087ab9 */ /* 0x000fe20000000800 */
[----:B-1----:R-:W-:Y:S01]  /*5d40*/  IMAD.MOV R24, RZ, RZ, -R24 ;  /* 0x000000ffff187224 */ /* 0x002fe200078e0a18 */
[----:B------:R-:W-:Y:S01]  /*5d50*/  SHF.R.U64 R4, R4, UR8, R5 ;  /* 0x0000000804047c19 */ /* 0x000fe20008001205 */
[----:B------:R-:W-:Y:S01]  /*5d60*/  ULDC UR8, c[0x0][0x638] ;  /* 0x00018e0000087ab9 */ /* 0x000fe20000000800 */
[----:B------:R-:W-:Y:S01]  /*5d70*/  LOP3.LUT R21, R21, UR13, RZ, 0xc0, !PT ;  /* 0x0000000d15157c12 */ /* 0x000fe2000f8ec0ff */
[----:B------:R-:W-:Y:S02]  /*5d80*/  ULDC UR9, c[0x0][0x610] ;  /* 0x0001840000097ab9 */ /* 0x000fe40000000800 */
[----:B------:R-:W-:Y:S02]  /*5d90*/  IMAD.MOV R5, RZ, RZ, -R4 ;  /* 0x000000ffff057224 */ /* 0x000fe400078e0a04 */
[----:B------:R-:W-:-:S02]  /*5da0*/  IMAD R21, R4, UR5, R21 ;  /* 0x0000000504157c24 */ /* 0x000fc4000f8e0215 */
[----:B------:R-:W-:Y:S01]  /*5db0*/  IMAD R20, R5, UR8, R20 ;  /* 0x0000000805147c24 */ /* 0x000fe2000f8e0214 */
[----:B------:R-:W-:Y:S01]  /*5dc0*/  ULDC UR8, c[0x0][0x600] ;  /* 0x0001800000087ab9 */ /* 0x000fe20000000800 */
[----:B--2---:R-:W-:Y:S01]  /*5dd0*/  @P0 IMAD R14, R22, R24, R11 ;  /* 0x00000018160e0224 */ /* 0x004fe200078e020b */
[----:B------:R-:W-:Y:S01]  /*5de0*/  LOP3.LUT R11, R15, UR4, RZ, 0xc0, !PT ;  /* 0x000000040f0b7c12 */ /* 0x000fe2000f8ec0ff */
[----:B------:R-:W-:Y:S02]  /*5df0*/  IMAD.MOV.U32 R4, RZ, RZ, 0x1 ;  /* 0x00000001ff047424 */ /* 0x000fe400078e00ff */
[----:B------:R-:W-:Y:S02]  /*5e00*/  IMAD R14, R21, UR9, R14 ;  /* 0x00000009150e7c24 */ /* 0x000fe4000f8e020e */
[----:B------:R-:W-:-:S05]  /*5e10*/  IMAD R11, R20, UR8, R11 ;  /* 0x00000008140b7c24 */ /* 0x000fca000f8e020b */
[----:B------:R-:W-:Y:S02]  /*5e20*/  SEL R20, R11, R14, !P0 ;  /* 0x0000000e0b147207 */ /* 0x000fe40004000000 */
[----:B------:R-:W-:-:S07]  /*5e30*/  SEL R11, R14, R11, !P0 ;  /* 0x0000000b0e0b7207 */ /* 0x000fce0004000000 */
.L_x_113:
[----:B------:R-:W-:Y:S05]  /*5e40*/  BSYNC B1 ;  /* 0x0000000000017941 */ /* 0x000fea0003800000 */
.L_x_112:
[----:B------:R-:W-:-:S13]  /*5e50*/  LOP3.LUT P0, RZ, R4, 0xff, RZ, 0xc0, !PT ;  /* 0x000000ff04ff7812 */ /* 0x000fda000780c0ff */
[----:B------:R-:W-:Y:S05]  /*5e60*/  @P0 BRA `(.L_x_116) ;  /* 0xfffffff400380947 */ /* 0x000fea000383ffff */
[----:B------:R-:W-:Y:S05]  /*5e70*/  BSYNC B0 ;  /* 0x0000000000007941 */ /* 0x000fea0003800000 */
.L_x_105:
[----:B------:R-:W-:-:S03]  /*5e80*/  UMOV UR8, 0xffffffff ;  /* 0xffffffff00087882 */ /* 0x000fc60000000000 */
[----:B------:R-:W-:Y:S05]  /*5e90*/  BRA.DIV UR8, `(.L_x_117) ;  /* 0x0000000608c87947 */ /* 0x000fea000b800000 */
[----:B------:R-:W-:-:S13]  /*5ea0*/  ELECT P6, URZ, PT ;  /* 0x00000000003f782f */ /* 0x000fda00038c0000 */
.L_x_136:
[----:B------:R-:W-:Y:S04]  /*5eb0*/  BSSY B0, `(.L_x_118) ;  /* 0x0000058000007945 */ /* 0x000fe80003800000 */
[----:B------:R-:W-:Y:S05]  /*5ec0*/  @!P6 BRA `(.L_x_119) ;  /* 0x000000040058e947 */ /* 0x000fea0003800000 */
[----:B------:R-:W-:-:S04]  /*5ed0*/  LOP3.LUT R19, R19, 0x2, RZ, 0xfc, !PT ;  /* 0x0000000213137812 */ /* 0x000fc800078efcff */
[----:B------:R-:W-:-:S13]  /*5ee0*/  ISETP.NE.AND P0, PT, R19, 0x3, PT ;  /* 0x000000031300780c */ /* 0x000fda0003f05270 */
[----:B------:R-:W-:Y:S05]  /*5ef0*/  @!P0 BRA `(.L_x_120) ;  /* 0x0000000000048947 */ /* 0x000fea0003800000 */
[----:B------:R-:W-:Y:S01]  /*5f00*/  BPT.TRAP 0x1 ;  /* 0x000000040000795c */ /* 0x000fe20000300000 */
.L_x_120:
[----:B------:R-:W0:Y:S01]  /*5f10*/  S2R R3, SR_CgaCtaId ;  /* 0x0000000000037919 */ /* 0x000e220000008800 */
[----:B------:R-:W-:-:S04]  /*5f20*/  MOV R2, 0x400 ;  /* 0x0000040000027802 */ /* 0x000fc80000000f00 */
[----:B0-----:R-:W-:Y:S02]  /*5f30*/  LEA R3, R3, R2, 0x18 ;  /* 0x0000000203037211 */ /* 0x001fe400078ec0ff */
[----:B------:R-:W-:-:S03]  /*5f40*/  SHF.L.U32 R2, R0, 0x1f, RZ ;  /* 0x0000001f00027819 */ /* 0x000fc600000006ff */
[----:B------:R-:W-:-:S04]  /*5f50*/  VIADD R3, R3, 0x48 ;  /* 0x0000004803037836 */ /* 0x000fc80000000000 */
[C---:B------:R-:W-:Y:S02]  /*5f60*/  IMAD R7, R12.reuse, 0x8, R3 ;  /* 0x000000080c077824 */ /* 0x040fe400078e0203 */
[----:B------:R-:W-:Y:S02]  /*5f70*/  VIADD R12, R12, 0x1 ;  /* 0x000000010c0c7836 */ /* 0x000fe40000000000 */
[----:B------:R-:W0:Y:S03]  /*5f80*/  SYNCS.PHASECHK.TRANS64.TRYWAIT P0, [R7+URZ], R2 ;  /* 0x00000002070075a7 */ /* 0x000e26000800017f */
[----:B------:R-:W-:-:S04]  /*5f90*/  ISETP.NE.AND P1, PT, R12, 0x9, PT ;  /* 0x000000090c00780c */ /* 0x000fc80003f25270 */
[----:B------:R-:W-:Y:S02]  /*5fa0*/  SEL R5, RZ, 0x1, P1 ;  /* 0x00000001ff057807 */ /* 0x000fe40000800000 */
[----:B------:R-:W-:Y:S02]  /*5fb0*/  SEL R12, R12, RZ, P1 ;  /* 0x000000ff0c0c7207 */ /* 0x000fe40000800000 */
[----:B------:R-:W-:-:S03]  /*5fc0*/  LOP3.LUT R5, R0, R5, RZ, 0x3c, !PT ;  /* 0x0000000500057212 */ /* 0x000fc600078e3cff */
[----:B------:R-:W-:Y:S01]  /*5fd0*/  IMAD R9, R12, 0x8, R3 ;  /* 0x000000080c097824 */ /* 0x000fe200078e0203 */
[----:B------:R-:W-:Y:S01]  /*5fe0*/  SHF.L.U32 R4, R5, 0x1f, RZ ;  /* 0x0000001f05047819 */ /* 0x000fe200000006ff */
[----:B0-----:R-:W-:Y:S06]  /*5ff0*/  @!P0 BRA `(.L_x_121) ;  /* 0x0000000400908947 */ /* 0x001fec0003800000 */
.L_x_137:
[----:B------:R-:W1:Y:S01]  /*6000*/  SYNCS.PHASECHK.TRANS64.TRYWAIT P0, [R9+URZ], R4 ;  /* 0x00000004090075a7 */ /* 0x000e62000800017f */
[----:B------:R-:W-:-:S05]  /*6010*/  VIADD R0, R12, 0x1 ;  /* 0x000000010c007836 */ /* 0x000fca0000000000 */
[----:B------:R-:W-:-:S04]  /*6020*/  ISETP.NE.AND P1, PT, R0, 0x9, PT ;  /* 0x000000090000780c */ /* 0x000fc80003f25270 */
[----:B0-----:R-:W-:Y:S02]  /*6030*/  SEL R2, RZ, 0x1, P1 ;  /* 0x00000001ff027807 */ /* 0x001fe40000800000 */
[----:B------:R-:W-:Y:S02]  /*6040*/  SEL R0, R0, RZ, P1 ;  /* 0x000000ff00007207 */ /* 0x000fe40000800000 */
[----:B------:R-:W-:-:S03]  /*6050*/  LOP3.LUT R7, R5, R2, RZ, 0x3c, !PT ;  /* 0x0000000205077212 */ /* 0x000fc600078e3cff */
[----:B------:R-:W-:Y:S01]  /*6060*/  IMAD R6, R0, 0x8, R3 ;  /* 0x0000000800067824 */ /* 0x000fe200078e0203 */
[----:B------:R-:W-:Y:S01]  /*6070*/  SHF.L.U32 R5, R7, 0x1f, RZ ;  /* 0x0000001f07057819 */ /* 0x000fe200000006ff */
[----:B-1----:R-:W-:Y:S06]  /*6080*/  @!P0 BRA `(.L_x_122) ;  /* 0x0000000400808947 */ /* 0x002fec0003800000 */
.L_x_138:
[----:B------:R-:W1:Y:S01]  /*6090*/  SYNCS.PHASECHK.TRANS64.TRYWAIT P0, [R6+URZ], R5 ;  /* 0x00000005060075a7 */ /* 0x000e62000800017f */
[----:B------:R-:W-:-:S05]  /*60a0*/  VIADD R0, R0, 0x1 ;  /* 0x0000000100007836 */ /* 0x000fca0000000000 */
[----:B------:R-:W-:-:S04]  /*60b0*/  ISETP.NE.AND P1, PT, R0, 0x9, PT ;  /* 0x000000090000780c */ /* 0x000fc80003f25270 */
[----:B------:R-:W-:Y:S02]  /*60c0*/  SEL R2, RZ, 0x1, P1 ;  /* 0x00000001ff027807 */ /* 0x000fe40000800000 */
[----:B------:R-:W-:Y:S02]  /*60d0*/  SEL R0, R0, RZ, P1 ;  /* 0x000000ff00007207 */ /* 0x000fe40000800000 */
[----:B------:R-:W-:-:S03]  /*60e0*/  LOP3.LUT R7, R7, R2, RZ, 0x3c, !PT ;  /* 0x0000000207077212 */ /* 0x000fc600078e3cff */
[----:B0-----:R-:W-:Y:S01]  /*60f0*/  IMAD R9, R0, 0x8, R3 ;  /* 0x0000000800097824 */ /* 0x001fe200078e0203 */
[----:B------:R-:W-:Y:S01]  /*6100*/  SHF.L.U32 R4, R7, 0x1f, RZ ;  /* 0x0000001f07047819 */ /* 0x000fe200000006ff */
[----:B-1----:R-:W-:Y:S06]  /*6110*/  @!P0 BRA `(.L_x_123) ;  /* 0x0000000400708947 */ /* 0x002fec0003800000 */
.L_x_139:
        /* <DEDUP_REMOVED lines=9> */
.L_x_140:
        /* <DEDUP_REMOVED lines=9> */
.L_x_141:
        /* <DEDUP_REMOVED lines=9> */
.L_x_142:
        /* <DEDUP_REMOVED lines=9> */
.L_x_143:
[----:B------:R-:W1:Y:S01]  /*6360*/  SYNCS.PHASECHK.TRANS64.TRYWAIT P0, [R9+URZ], R4 ;  /* 0x00000004090075a7 */ /* 0x000e62000800017f */
[----:B------:R-:W-:-:S05]  /*6370*/  VIADD R0, R0, 0x1 ;  /* 0x0000000100007836 */ /* 0x000fca0000000000 */
[----:B------:R-:W-:-:S04]  /*6380*/  ISETP.NE.AND P1, PT, R0, 0x9, PT ;  /* 0x000000090000780c */ /* 0x000fc80003f25270 */
[----:B------:R-:W-:Y:S02]  /*6390*/  SEL R2, RZ, 0x1, P1 ;  /* 0x00000001ff027807 */ /* 0x000fe40000800000 */
[----:B------:R-:W-:Y:S02]  /*63a0*/  SEL R0, R0, RZ, P1 ;  /* 0x000000ff00007207 */ /* 0x000fe40000800000 */
[----:B------:R-:W-:Y:S01]  /*63b0*/  LOP3.LUT R2, R7, R2, RZ, 0x3c, !PT ;  /* 0x0000000207027212 */ /* 0x000fe200078e3cff */
[----:B-1----:R-:W-:Y:S06]  /*63c0*/  @!P0 BRA `(.L_x_128) ;  /* 0x0000000400288947 */ /* 0x002fec0003800000 */
.L_x_144:
[----:B------:R-:W-:Y:S01]  /*63d0*/  IMAD R3, R0, 0x8, R3 ;  /* 0x0000000800037824 */ /* 0x000fe200078e0203 */
[----:B------:R-:W-:-:S07]  /*63e0*/  SHF.L.U32 R0, R2, 0x1f, RZ ;  /* 0x0000001f02007819 */ /* 0x000fce00000006ff */
.L_x_129:
[----:B--2---:R2:W3:Y:S02]  /*63f0*/  SYNCS.PHASECHK.TRANS64.TRYWAIT P0, [R3+URZ], R0 ;  /* 0x00000000030075a7 */ /* 0x0044e4000800017f */
[----:B---3--:R-:W-:Y:S05]  /*6400*/  @!P0 NANOSLEEP.SYNCS 0x989680 ;  /* 0x009896800000895d */ /* 0x008fea0003900000 */
[----:B------:R-:W3:Y:S02]  /*6410*/  @!P0 SYNCS.PHASECHK.TRANS64 P0, [R3+URZ], R0 ;  /* 0x00000000030085a7 */ /* 0x000ee4000800007f */
[----:B---3--:R-:W-:Y:S05]  /*6420*/  @!P0 BRA `(.L_x_129) ;  /* 0xfffffffc00f08947 */ /* 0x008fea000383ffff */
.L_x_119:
[----:B------:R-:W-:Y:S05]  /*6430*/  BSYNC B0 ;  /* 0x0000000000007941 */ /* 0x000fea0003800000 */
.L_x_118:
[----:B------:R-:W-:Y:S05]  /*6440*/  EXIT ;  /* 0x000000000000794d */ /* 0x000fea0003800000 */
.L_x_22:
[----:B---3--:R3:W4:Y:S02]  /*6450*/  SYNCS.PHASECHK.TRANS64.TRYWAIT P1, [R3+URZ], R0 ;  /* 0x00000000030075a7 */ /* 0x008724000802017f */
[----:B----4-:R-:W-:Y:S05]  /*6460*/  @!P1 NANOSLEEP.SYNCS 0x989680 ;  /* 0x009896800000995d */ /* 0x010fea0003900000 */
[----:B------:R-:W4:Y:S02]  /*6470*/  @!P1 SYNCS.PHASECHK.TRANS64 P1, [R3+URZ], R0 ;  /* 0x00000000030095a7 */ /* 0x000f24000802007f */
[----:B----4-:R-:W-:Y:S05]  /*6480*/  @!P1 BRA `(.L_x_22) ;  /* 0xfffffffc00f09947 */ /* 0x010fea000383ffff */
[----:B------:R-:W-:Y:S05]  /*6490*/  BRA `(.L_x_21) ;  /* 0xffffffb000587947 */ /* 0x000fea000383ffff */
.L_x_27:
[----:B-1----:R1:W2:Y:S02]  /*64a0*/  SYNCS.PHASECHK.TRANS64.TRYWAIT P1, [R5+URZ], R4 ;  /* 0x00000004050075a7 */ /* 0x0022a4000802017f */
[----:B--2---:R-:W-:Y:S05]  /*64b0*/  @!P1 NANOSLEEP.SYNCS 0x989680 ;  /* 0x009896800000995d */ /* 0x004fea0003900000 */
[----:B------:R-:W2:Y:S02]  /*64c0*/  @!P1 SYNCS.PHASECHK.TRANS64 P1, [R5+URZ], R4 ;  /* 0x00000004050095a7 */ /* 0x000ea4000802007f */
[----:B--2---:R-:W-:Y:S05]  /*64d0*/  @!P1 BRA `(.L_x_27) ;  /* 0xfffffffc00f09947 */ /* 0x004fea000383ffff */
[----:B------:R-:W-:Y:S05]  /*64e0*/  BRA `(.L_x_26) ;  /* 0xffffffb400487947 */ /* 0x000fea000383ffff */
.L_x_106:
[----:B------:R-:W-:Y:S01]  /*64f0*/  BSSY B1, `(.L_x_130) ;  /* 0x0000006000017945 */ /* 0x000fe20003800000 */
[----:B------:R-:W-:-:S07]  /*6500*/  IMAD.MOV.U32 R15, RZ, RZ, -0x1 ;  /* 0xffffffffff0f7424 */ /* 0x000fce00078e00ff */
[----:B------:R-:W-:Y:S05]  /*6510*/  WARPSYNC.COLLECTIVE R15, `(.L_x_131) ;  /* 0x000000000f0c7348 */ /* 0x000fea0003c00000 */
[----:B------:R-:W-:Y:S02]  /*6520*/  ELECT P6, UR62, PT ;  /* 0x00000000003e782f */ /* 0x000fe400038c0000 */
[----:B------:R-:W-:Y:S01]  /*6530*/  MOV R14, UR62 ;  /* 0x0000003e000e7c02 */ /* 0x000fe20008000f00 */
[----:B------:R-:W-:Y:S10]  /*6540*/  ENDCOLLECTIVE ;  /* 0x000000000000791b */ /* 0x000ff40003800000 */
.L_x_131:
[----:B------:R-:W-:Y:S05]  /*6550*/  BSYNC B1 ;  /* 0x0000000000017941 */ /* 0x000fea0003800000 */
.L_x_130:
[----:B------:R-:W-:Y:S05]  /*6560*/  BRA `(.L_x_132) ;  /* 0xffffffec00847947 */ /* 0x000fea000383ffff */
.L_x_109:
[----:B0-----:R0:W1:Y:S02]  /*6570*/  SYNCS.PHASECHK.TRANS64.TRYWAIT P0, [R14+URZ+0x48], R7 ;  /* 0x000048070e0075a7 */ /* 0x001064000800017f */
[----:B-1----:R-:W-:Y:S05]  /*6580*/  @!P0 NANOSLEEP.SYNCS 0x989680 ;  /* 0x009896800000895d */ /* 0x002fea0003900000 */
[----:B------:R-:W1:Y:S02]  /*6590*/  @!P0 SYNCS.PHASECHK.TRANS64 P0, [R14+URZ+0x48], R7 ;  /* 0x000048070e0085a7 */ /* 0x000e64000800007f */
[----:B-1----:R-:W-:Y:S05]  /*65a0*/  @!P0 BRA `(.L_x_109) ;  /* 0xfffffffc00f08947 */ /* 0x002fea000383ffff */
[----:B------:R-:W-:Y:S05]  /*65b0*/  BRA `(.L_x_133) ;  /* 0xffffffec00c07947 */ /* 0x000fea000383ffff */
.L_x_117:
[----:B------:R-:W-:Y:S01]  /*65c0*/  BSSY B0, `(.L_x_134) ;  /* 0x0000006000007945 */ /* 0x000fe20003800000 */
[----:B------:R-:W-:-:S07]  /*65d0*/  IMAD.MOV.U32 R15, RZ, RZ, -0x1 ;  /* 0xffffffffff0f7424 */ /* 0x000fce00078e00ff */
[----:B------:R-:W-:Y:S05]  /*65e0*/  WARPSYNC.COLLECTIVE R15, `(.L_x_135) ;  /* 0x000000000f0c7348 */ /* 0x000fea0003c00000 */
[----:B------:R-:W-:Y:S02]  /*65f0*/  ELECT P6, UR62, PT ;  /* 0x00000000003e782f */ /* 0x000fe400038c0000 */
[----:B------:R-:W-:Y:S01]  /*6600*/  MOV R14, UR62 ;  /* 0x0000003e000e7c02 */ /* 0x000fe20008000f00 */
[----:B------:R-:W-:Y:S10]  /*6610*/  ENDCOLLECTIVE ;  /* 0x000000000000791b */ /* 0x000ff40003800000 */
.L_x_135:
[----:B------:R-:W-:Y:S05]  /*6620*/  BSYNC B0 ;  /* 0x0000000000007941 */ /* 0x000fea0003800000 */
.L_x_134:
[----:B------:R-:W-:Y:S05]  /*6630*/  BRA `(.L_x_136) ;  /* 0xfffffff8001c7947 */ /* 0x000fea000383ffff */
.L_x_121:
[----:B0-----:R0:W1:Y:S02]  /*6640*/  SYNCS.PHASECHK.TRANS64.TRYWAIT P0, [R7+URZ], R2 ;  /* 0x00000002070075a7 */ /* 0x001064000800017f */
[----:B-1----:R-:W-:Y:S05]  /*6650*/  @!P0 NANOSLEEP.SYNCS 0x989680 ;  /* 0x009896800000895d */ /* 0x002fea0003900000 */
[----:B------:R-:W1:Y:S02]  /*6660*/  @!P0 SYNCS.PHASECHK.TRANS64 P0, [R7+URZ], R2 ;  /* 0x00000002070085a7 */ /* 0x000e64000800007f */
[----:B-1----:R-:W-:Y:S05]  /*6670*/  @!P0 BRA `(.L_x_121) ;  /* 0xfffffffc00f08947 */ /* 0x002fea000383ffff */
[----:B------:R-:W-:Y:S05]  /*6680*/  BRA `(.L_x_137) ;  /* 0xfffffff8005c7947 */ /* 0x000fea000383ffff */
.L_x_122:
[----:B0-----:R0:W1:Y:S02]  /*6690*/  SYNCS.PHASECHK.TRANS64.TRYWAIT P0, [R9+URZ], R4 ;  /* 0x00000004090075a7 */ /* 0x001064000800017f */
[----:B-1----:R-:W-:Y:S05]  /*66a0*/  @!P0 NANOSLEEP.SYNCS 0x989680 ;  /* 0x009896800000895d */ /* 0x002fea0003900000 */
[----:B------:R-:W1:Y:S02]  /*66b0*/  @!P0 SYNCS.PHASECHK.TRANS64 P0, [R9+URZ], R4 ;  /* 0x00000004090085a7 */ /* 0x000e64000800007f */
[----:B-1----:R-:W-:Y:S05]  /*66c0*/  @!P0 BRA `(.L_x_122) ;  /* 0xfffffffc00f08947 */ /* 0x002fea000383ffff */
[----:B------:R-:W-:Y:S05]  /*66d0*/  BRA `(.L_x_138) ;  /* 0xfffffff8006c7947 */ /* 0x000fea000383ffff */
.L_x_123:
[----:B0-----:R0:W1:Y:S02]  /*66e0*/  SYNCS.PHASECHK.TRANS64.TRYWAIT P0, [R6+URZ], R5 ;  /* 0x00000005060075a7 */ /* 0x001064000800017f */
[----:B-1----:R-:W-:Y:S05]  /*66f0*/  @!P0 NANOSLEEP.SYNCS 0x989680 ;  /* 0x009896800000895d */ /* 0x002fea0003900000 */
[----:B------:R-:W1:Y:S02]  /*6700*/  @!P0 SYNCS.PHASECHK.TRANS64 P0, [R6+URZ], R5 ;  /* 0x00000005060085a7 */ /* 0x000e64000800007f */
[----:B-1----:R-:W-:Y:S05]  /*6710*/  @!P0 BRA `(.L_x_123) ;  /* 0xfffffffc00f08947 */ /* 0x002fea000383ffff */
[----:B------:R-:W-:Y:S05]  /*6720*/  BRA `(.L_x_139) ;  /* 0xfffffff8007c7947 */ /* 0x000fea000383ffff */
.L_x_124:
[----:B0-----:R0:W1:Y:S02]  /*6730*/  SYNCS.PHASECHK.TRANS64.TRYWAIT P0, [R9+URZ], R4 ;  /* 0x00000004090075a7 */ /* 0x001064000800017f */
[----:B-1----:R-:W-:Y:S05]  /*6740*/  @!P0 NANOSLEEP.SYNCS 0x989680 ;  /* 0x009896800000895d */ /* 0x002fea0003900000 */
[----:B------:R-:W1:Y:S02]  /*6750*/  @!P0 SYNCS.PHASECHK.TRANS64 P0, [R9+URZ], R4 ;  /* 0x00000004090085a7 */ /* 0x000e64000800007f */
[----:B-1----:R-:W-:Y:S05]  /*6760*/  @!P0 BRA `(.L_x_124) ;  /* 0xfffffffc00f08947 */ /* 0x002fea000383ffff */
[----:B------:R-:W-:Y:S05]  /*6770*/  BRA `(.L_x_140) ;  /* 0xfffffff8008c7947 */ /* 0x000fea000383ffff */
.L_x_125:
[----:B0-----:R0:W1:Y:S02]  /*6780*/  SYNCS.PHASECHK.TRANS64.TRYWAIT P0, [R6+URZ], R5 ;  /* 0x00000005060075a7 */ /* 0x001064000800017f */
[----:B-1----:R-:W-:Y:S05]  /*6790*/  @!P0 NANOSLEEP.SYNCS 0x989680 ;  /* 0x009896800000895d */ /* 0x002fea0003900000 */
[----:B------:R-:W1:Y:S02]  /*67a0*/  @!P0 SYNCS.PHASECHK.TRANS64 P0, [R6+URZ], R5 ;  /* 0x00000005060085a7 */ /* 0x000e64000800007f */
[----:B-1----:R-:W-:Y:S05]  /*67b0*/  @!P0 BRA `(.L_x_125) ;  /* 0xfffffffc00f08947 */ /* 0x002fea000383ffff */
[----:B------:R-:W-:Y:S05]  /*67c0*/  BRA `(.L_x_141) ;  /* 0xfffffff8009c7947 */ /* 0x000fea000383ffff */
.L_x_126:
[----:B0-----:R0:W1:Y:S02]  /*67d0*/  SYNCS.PHASECHK.TRANS64.TRYWAIT P0, [R9+URZ], R4 ;  /* 0x00000004090075a7 */ /* 0x001064000800017f */
[----:B-1----:R-:W-:Y:S05]  /*67e0*/  @!P0 NANOSLEEP.SYNCS 0x989680 ;  /* 0x009896800000895d */ /* 0x002fea0003900000 */
[----:B------:R-:W1:Y:S02]  /*67f0*/  @!P0 SYNCS.PHASECHK.TRANS64 P0, [R9+URZ], R4 ;  /* 0x00000004090085a7 */ /* 0x000e64000800007f */
[----:B-1----:R-:W-:Y:S05]  /*6800*/  @!P0 BRA `(.L_x_126) ;  /* 0xfffffffc00f08947 */ /* 0x002fea000383ffff */
[----:B------:R-:W-:Y:S05]  /*6810*/  BRA `(.L_x_142) ;  /* 0xfffffff800ac7947 */ /* 0x000fea000383ffff */
.L_x_127:
[----:B0-----:R0:W1:Y:S02]  /*6820*/  SYNCS.PHASECHK.TRANS64.TRYWAIT P0, [R6+URZ], R5 ;  /* 0x00000005060075a7 */ /* 0x001064000800017f */
[----:B-1----:R-:W-:Y:S05]  /*6830*/  @!P0 NANOSLEEP.SYNCS 0x989680 ;  /* 0x009896800000895d */ /* 0x002fea0003900000 */
[----:B------:R-:W1:Y:S02]  /*6840*/  @!P0 SYNCS.PHASECHK.TRANS64 P0, [R6+URZ], R5 ;  /* 0x00000005060085a7 */ /* 0x000e64000800007f */
[----:B-1----:R-:W-:Y:S05]  /*6850*/  @!P0 BRA `(.L_x_127) ;  /* 0xfffffffc00f08947 */ /* 0x002fea000383ffff */
[----:B------:R-:W-:Y:S05]  /*6860*/  BRA `(.L_x_143) ;  /* 0xfffffff800bc7947 */ /* 0x000fea000383ffff */
.L_x_128:
[----:B-1----:R1:W2:Y:S02]  /*6870*/  SYNCS.PHASECHK.TRANS64.TRYWAIT P0, [R9+URZ], R4 ;  /* 0x00000004090075a7 */ /* 0x0022a4000800017f */
[----:B--2---:R-:W-:Y:S05]  /*6880*/  @!P0 NANOSLEEP.SYNCS 0x989680 ;  /* 0x009896800000895d */ /* 0x004fea0003900000 */
[----:B------:R-:W2:Y:S02]  /*6890*/  @!P0 SYNCS.PHASECHK.TRANS64 P0, [R9+URZ], R4 ;  /* 0x00000004090085a7 */ /* 0x000ea4000800007f */
[----:B--2---:R-:W-:Y:S05]  /*68a0*/  @!P0 BRA `(.L_x_128) ;  /* 0xfffffffc00f08947 */ /* 0x004fea000383ffff */
[----:B------:R-:W-:Y:S05]  /*68b0*/  BRA `(.L_x_144) ;  /* 0xfffffff800c47947 */ /* 0x000fea000383ffff */
.L_x_145:
[----:B------:R-:W-:-:S00]  /*68c0*/  BRA `(.L_x_145) ;  /* 0xfffffffc00fc7947 */ /* 0x000fc0000383ffff */
[----:B------:R-:W-:-:S00]  /*68d0*/  NOP ;  /* 0x0000000000007918 */ /* 0x000fc00000000000 */
        /* <DEDUP_REMOVED lines=10> */
.L_x_146:


//--------------------- .nv.global.init           --------------------------
	.section	.nv.global.init,"aw",@progbits
.nv.global.init:
	.type		$str$22,@object
	.size		$str$22,($str$23 - $str$22)
$str$22:
        /*0000*/ 	.byte	0x6b, 0x5f, 0x74, 0x69, 0x6c, 0x65, 0x5f, 0x63, 0x6f, 0x75, 0x6e, 0x74, 0x20, 0x3e, 0x3d, 0x20
        /*0010*/ 	.byte	0x31, 0x00
	.type		$str$23,@object
	.size		$str$23,(__unnamed_1 - $str$23)
$str$23:
        /*0012*/ 	.byte	0x2f, 0x74, 0x6d, 0x70, 0x2f, 0x63, 0x75, 0x74, 0x6c, 0x61, 0x73, 0x73, 0x5f, 0x73, 0x77, 0x65
        /*0022*/ 	.byte	0x65, 0x70, 0x5f, 0x73, 0x72, 0x63, 0x2f, 0x69, 0x6e, 0x63, 0x6c, 0x75, 0x64, 0x65, 0x2f, 0x63
        /*0032*/ 	.byte	0x75, 0x74, 0x6c, 0x61, 0x73, 0x73, 0x2f, 0x67, 0x65, 0x6d, 0x6d, 0x2f, 0x63, 0x6f, 0x6c, 0x6c
        /*0042*/ 	.byte	0x65, 0x63, 0x74, 0x69, 0x76, 0x65, 0x2f, 0x73, 0x6d, 0x39, 0x30, 0x5f, 0x6d, 0x6d, 0x61, 0x5f
        /*0052*/ 	.byte	0x74, 0x6d, 0x61, 0x5f, 0x67, 0x6d, 0x6d, 0x61, 0x5f, 0x73, 0x73, 0x5f, 0x77, 0x61, 0x72, 0x70
        /*0062*/ 	.byte	0x73, 0x70, 0x65, 0x63, 0x69, 0x61, 0x6c, 0x69, 0x7a, 0x65, 0x64, 0x2e, 0x68, 0x70, 0x70, 0x00
	.type		__unnamed_1,@object
	.size		__unnamed_1,(.L_0 - __unnamed_1)
__unnamed_1:
        /*0072*/ 	.byte	0x76, 0x6f, 0x69, 0x64, 0x20, 0x63, 0x75, 0x74, 0x6c, 0x61, 0x73, 0x73, 0x3a, 0x3a, 0x67, 0x65
        /* <DEDUP_REMOVED lines=180> */
        /*0bc2*/ 	.byte	0x3a, 0x3a, 0x69, 0x64, 0x65, 0x6e, 0x74, 0x69, 0x74, 0x79, 0x5d, 0x00
.L_0:


//--------------------- .nv.shared._ZN7cutlass13device_kernelINS_4gemm6kernel13GemmUniversalIN4cute5tupleIJiiiiEEENS1_10collective13CollectiveMmaINS1_34MainloopSm90TmaGmmaWarpSpecializedILi9ENS5_IJNS4_1CILi4EEESB_NSA_ILi1EEEEEENS1_35KernelTmaWarpSpecializedCooperativeEEENS5_IJNSA_ILi128EEENSA_ILi64EEESH_EEENS_6half_tENS5_IJlSC_lEEESJ_SK_NS4_8TiledMMAINS4_8MMA_AtomIJNS4_4SM904GMMA25MMA_64x64x16_F32F16F16_SSILNSO_5MajorE0ELSQ_0ELNSO_7ScaleInE1ELSR_1EEEEEENS4_6LayoutINS5_IJNSA_ILi2EEESC_SC_EEENS5_IJSC_NSA_ILi0EEESX_EEEEENS5_IJNS4_10UnderscoreES10_S10_EEEEENS4_23SM90_TMA_LOAD_MULTICASTENS4_14ComposedLayoutINS4_7SwizzleILi3ELi4ELi3EEENS4_18smem_ptr_flag_bitsILi16EEENSU_INS5_IJNSA_ILi8EEESH_EEENS5_IJSH_SC_EEEEEEEvNS4_8identityES13_S1D_vS1E_EENS_8epilogue10collective6detail29Sm90TmaWarpSpecializedAdapterINS1H_15DefaultEpilogueISJ_SK_SK_NS1G_6thread17LinearCombinationISJ_Li1EffLNS1L_9ScaleType4KindE0ELNS_15FloatRoundStyleE2ESJ_EENS1_15EpilogueDefaultEEEEEvvEEEEvNT_6ParamsE --------------------------
	.section	.nv.shared._ZN7cutlass13device_kernelINS_4gemm6kernel13GemmUniversalIN4cute5tupleIJiiiiEEENS1_10collective13CollectiveMmaINS1_34MainloopSm90TmaGmmaWarpSpecializedILi9ENS5_IJNS4_1CILi4EEESB_NSA_ILi1EEEEEENS1_35KernelTmaWarpSpecializedCooperativeEEENS5_IJNSA_ILi128EEENSA_ILi64EEESH_EEENS_6half_tENS5_IJlSC_lEEESJ_SK_NS4_8TiledMMAINS4_8MMA_AtomIJNS4_4SM904GMMA25MMA_64x64x16_F32F16F16_SSILNSO_5MajorE0ELSQ_0ELNSO_7ScaleInE1ELSR_1EEEEEENS4_6LayoutINS5_IJNSA_ILi2EEESC_SC_EEENS5_IJSC_NSA_ILi0EEESX_EEEEENS5_IJNS4_10UnderscoreES10_S10_EEEEENS4_23SM90_TMA_LOAD_MULTICASTENS4_14ComposedLayoutINS4_7SwizzleILi3ELi4ELi3EEENS4_18smem_ptr_flag_bitsILi16EEENSU_INS5_IJNSA_ILi8EEESH_EEENS5_IJSH_SC_EEEEEEEvNS4_8identityES13_S1D_vS1E_EENS_8epilogue10collective6detail29Sm90TmaWarpSpecializedAdapterINS1H_15DefaultEpilogueISJ_SK_SK_NS1G_6thread17LinearCombinationISJ_Li1EffLNS1L_9ScaleType4KindE0ELNS_15FloatRoundStyleE2ESJ_EENS1_15EpilogueDefaultEEEEEvvEEEEvNT_6ParamsE,"aw",@nobits
	.sectionflags	@""
	.align	16
	.zero		1024


//--------------------- .nv.shared.reserved.0     --------------------------
	.section	.nv.shared.reserved.0,"aw",@nobits
	.weak		__nv_reservedSMEM_offset_0_alias
	.size		__nv_reservedSMEM_offset_0_alias, 0, 0
	.other		__nv_reservedSMEM_offset_0_alias,@"STO_CUDA_RESERVED_SHARED STV_DEFAULT"
__nv_reservedSMEM_offset_0_alias:
	.zero		0


//--------------------- .nv.global                --------------------------
	.section	.nv.global,"aw",@nobits
.nv.global:
	.type		_ZN40_INTERNAL_88565cef_4_k_cu_f2859d09_296924cute1_E,@object
	.size		_ZN40_INTERNAL_88565cef_4_k_cu_f2859d09_296924cute1_E,(_ZN40_INTERNAL_88565cef_4_k_cu_f2859d09_296924cuda3std3__45__cpo6cbeginE - _ZN40_INTERNAL_88565cef_4_k_cu_f2859d09_296924cute1_E)
_ZN40_INTERNAL_88565cef_4_k_cu_f2859d09_296924cute1_E:
	.zero		1
	.type		_ZN40_INTERNAL_88565cef_4_k_cu_f2859d09_296924cuda3std3__45__cpo6cbeginE,@object
	.size		_ZN40_INTERNAL_88565cef_4_k_cu_f2859d09_296924cuda3std3__45__cpo6cbeginE,(_ZN40_INTERNAL_88565cef_4_k_cu_f2859d09_296924cuda3std3__48in_placeE - _ZN40_INTERNAL_88565cef_4_k_cu_f2859d09_296924cuda3std3__45__cpo6cbeginE)
_ZN40_INTERNAL_88565cef_4_k_cu_f2859d09_296924cuda3std3__45__cpo6cbeginE:
	.zero		1
	.type		_ZN40_INTERNAL_88565cef_4_k_cu_f2859d09_296924cuda3std3__48in_placeE,@object
	.size		_ZN40_INTERNAL_88565cef_4_k_cu_f2859d09_296924cuda3std3__48in_placeE,(_ZN40_INTERNAL_88565cef_4_k_cu_f2859d09_296924cuda3std6ranges3__45__cpo9iter_moveE - _ZN40_INTERNAL_88565cef_4_k_cu_f2859d09_296924cuda3std3__48in_placeE)
_ZN40_INTERNAL_88565cef_4_k_cu_f2859d09_296924cuda3std3__48in_placeE:
	.zero		1
	.type		_ZN40_INTERNAL_88565cef_4_k_cu_f2859d09_296924cuda3std6ranges3__45__cpo9iter_moveE,@object
	.size		_ZN40_INTERNAL_88565cef_4_k_cu_f2859d09_296924cuda3std6ranges3__45__cpo9iter_moveE,(_ZN40_INTERNAL_88565cef_4_k_cu_f2859d09_296924cuda3std3__45__cpo5beginE - _ZN40_INTERNAL_88565cef_4_k_cu_f2859d09_296924cuda3std6ranges3__45__cpo9iter_moveE)
_ZN40_INTERNAL_88565cef_4_k_cu_f2859d09_296924cuda3std6ranges3__45__cpo9iter_moveE:
	.zero		1
	.type		_ZN40_INTERNAL_88565cef_4_k_cu_f2859d09_296924cuda3std3__45__cpo5beginE,@object
	.size		_ZN40_INTERNAL_88565cef_4_k_cu_f2859d09_296924cuda3std3__45__cpo5beginE,(_ZN40_INTERNAL_88565cef_4_k_cu_f2859d09_296924cuda3std3__442_GLOBAL__N__88565cef_4_k_cu_f2859d09_296926ignoreE - _ZN40_INTERNAL_88565cef_4_k_cu_f2859d09_296924cuda3std3__45__cpo5beginE)
_ZN40_INTERNAL_88565cef_4_k_cu_f2859d09_296924cuda3std3__45__cpo5beginE:
	.zero		1
	.type		_ZN40_INTERNAL_88565cef_4_k_cu_f2859d09_296924cuda3std3__442_GLOBAL__N__88565cef_4_k_cu_f2859d09_296926ignoreE,@object
	.size		_ZN40_INTERNAL_88565cef_4_k_cu_f2859d09_296924cuda3std3__442_GLOBAL__N__88565cef_4_k_cu_f2859d09_296926ignoreE,(_ZN40_INTERNAL_88565cef_4_k_cu_f2859d09_296924cute7productE - _ZN40_INTERNAL_88565cef_4_k_cu_f2859d09_296924cuda3std3__442_GLOBAL__N__88565cef_4_k_cu_f2859d09_296926ignoreE)
_ZN40_INTERNAL_88565cef_4_k_cu_f2859d09_296924cuda3std3__442_GLOBAL__N__88565cef_4_k_cu_f2859d09_296926ignoreE:
	.zero		1
	.type		_ZN40_INTERNAL_88565cef_4_k_cu_f2859d09_296924cute7productE,@object
	.size		_ZN40_INTERNAL_88565cef_4_k_cu_f2859d09_296924cute7productE,(_ZN40_INTERNAL_88565cef_4_k_cu_f2859d09_296924cuda3std3__45__cpo3endE - _ZN40_INTERNAL_88565cef_4_k_cu_f2859d09_296924cute7productE)
_ZN40_INTERNAL_88565cef_4_k_cu_f2859d09_296924cute7productE:
	.zero		1
	.type		_ZN40_INTERNAL_88565cef_4_k_cu_f2859d09_296924cuda3std3__45__cpo3endE,@object
	.size		_ZN40_INTERNAL_88565cef_4_k_cu_f2859d09_296924cuda3std3__45__cpo3endE,(_ZN40_INTERNAL_88565cef_4_k_cu_f2859d09_296924cuda3std3__419piecewise_constructE - _ZN40_INTERNAL_88565cef_4_k_cu_f2859d09_296924cuda3std3__45__cpo3endE)
_ZN40_INTERNAL_88565cef_4_k_cu_f2859d09_296924cuda3std3__45__cpo3endE:
	.zero		1
	.type		_ZN40_INTERNAL_88565cef_4_k_cu_f2859d09_296924cuda3std3__419piecewise_constructE,@object
	.size		_ZN40_INTERNAL_88565cef_4_k_cu_f2859d09_296924cuda3std3__419piecewise_constructE,(_ZN40_INTERNAL_88565cef_4_k_cu_f2859d09_296924cuda3std3__45__cpo4cendE - _ZN40_INTERNAL_88565cef_4_k_cu_f2859d09_296924cuda3std3__419piecewise_constructE)
_ZN40_INTERNAL_88565cef_4_k_cu_f2859d09_296924cuda3std3__419piecewise_constructE:
	.zero		1
	.type		_ZN40_INTERNAL_88565cef_4_k_cu_f2859d09_296924cuda3std3__45__cpo4cendE,@object
	.size		_ZN40_INTERNAL_88565cef_4_k_cu_f2859d09_296924cuda3std3__45__cpo4cendE,(_ZN40_INTERNAL_88565cef_4_k_cu_f2859d09_296924cuda3std6ranges3__45__cpo4swapE - _ZN40_INTERNAL_88565cef_4_k_cu_f2859d09_296924cuda3std3__45__cpo4cendE)
_ZN40_INTERNAL_88565cef_4_k_cu_f2859d09_296924cuda3std3__45__cpo4cendE:
	.zero		1
	.type		_ZN40_INTERNAL_88565cef_4_k_cu_f2859d09_296924cuda3std6ranges3__45__cpo4swapE,@object
	.size		_ZN40_INTERNAL_88565cef_4_k_cu_f2859d09_296924cuda3std6ranges3__45__cpo4swapE,(.L_8 - _ZN40_INTERNAL_88565cef_4_k_cu_f2859d09_296924cuda3std6ranges3__45__cpo4swapE)
_ZN40_INTERNAL_88565cef_4_k_cu_f2859d09_296924cuda3std6ranges3__45__cpo4swapE:
	.zero		1
.L_8:


//--------------------- .nv.constant0._ZN7cutlass13device_kernelINS_4gemm6kernel13GemmUniversalIN4cute5tupleIJiiiiEEENS1_10collective13CollectiveMmaINS1_34MainloopSm90TmaGmmaWarpSpecializedILi9ENS5_IJNS4_1CILi4EEESB_NSA_ILi1EEEEEENS1_35KernelTmaWarpSpecializedCooperativeEEENS5_IJNSA_ILi128EEENSA_ILi64EEESH_EEENS_6half_tENS5_IJlSC_lEEESJ_SK_NS4_8TiledMMAINS4_8MMA_AtomIJNS4_4SM904GMMA25MMA_64x64x16_F32F16F16_SSILNSO_5MajorE0ELSQ_0ELNSO_7ScaleInE1ELSR_1EEEEEENS4_6LayoutINS5_IJNSA_ILi2EEESC_SC_EEENS5_IJSC_NSA_ILi0EEESX_EEEEENS5_IJNS4_10UnderscoreES10_S10_EEEEENS4_23SM90_TMA_LOAD_MULTICASTENS4_14ComposedLayoutINS4_7SwizzleILi3ELi4ELi3EEENS4_18smem_ptr_flag_bitsILi16EEENSU_INS5_IJNSA_ILi8EEESH_EEENS5_IJSH_SC_EEEEEEEvNS4_8identityES13_S1D_vS1E_EENS_8epilogue10collective6detail29Sm90TmaWarpSpecializedAdapterINS1H_15DefaultEpilogueISJ_SK_SK_NS1G_6thread17LinearCombinationISJ_Li1EffLNS1L_9ScaleType4KindE0ELNS_15FloatRoundStyleE2ESJ_EENS1_15EpilogueDefaultEEEEEvvEEEEvNT_6ParamsE --------------------------
	.section	.nv.constant0._ZN7cutlass13device_kernelINS_4gemm6kernel13GemmUniversalIN4cute5tupleIJiiiiEEENS1_10collective13CollectiveMmaINS1_34MainloopSm90TmaGmmaWarpSpecializedILi9ENS5_IJNS4_1CILi4EEESB_NSA_ILi1EEEEEENS1_35KernelTmaWarpSpecializedCooperativeEEENS5_IJNSA_ILi128EEENSA_ILi64EEESH_EEENS_6half_tENS5_IJlSC_lEEESJ_SK_NS4_8TiledMMAINS4_8MMA_AtomIJNS4_4SM904GMMA25MMA_64x64x16_F32F16F16_SSILNSO_5MajorE0ELSQ_0ELNSO_7ScaleInE1ELSR_1EEEEEENS4_6LayoutINS5_IJNSA_ILi2EEESC_SC_EEENS5_IJSC_NSA_ILi0EEESX_EEEEENS5_IJNS4_10UnderscoreES10_S10_EEEEENS4_23SM90_TMA_LOAD_MULTICASTENS4_14ComposedLayoutINS4_7SwizzleILi3ELi4ELi3EEENS4_18smem_ptr_flag_bitsILi16EEENSU_INS5_IJNSA_ILi8EEESH_EEENS5_IJSH_SC_EEEEEEEvNS4_8identityES13_S1D_vS1E_EENS_8epilogue10collective6detail29Sm90TmaWarpSpecializedAdapterINS1H_15DefaultEpilogueISJ_SK_SK_NS1G_6thread17LinearCombinationISJ_Li1EffLNS1L_9ScaleType4KindE0ELNS_15FloatRoundStyleE2ESJ_EENS1_15EpilogueDefaultEEEEEvvEEEEvNT_6ParamsE,"a",@progbits
	.sectionflags	@""
	.align	4
.nv.constant0._ZN7cutlass13device_kernelINS_4gemm6kernel13GemmUniversalIN4cute5tupleIJiiiiEEENS1_10collective13CollectiveMmaINS1_34MainloopSm90TmaGmmaWarpSpecializedILi9ENS5_IJNS4_1CILi4EEESB_NSA_ILi1EEEEEENS1_35KernelTmaWarpSpecializedCooperativeEEENS5_IJNSA_ILi128EEENSA_ILi64EEESH_EEENS_6half_tENS5_IJlSC_lEEESJ_SK_NS4_8TiledMMAINS4_8MMA_AtomIJNS4_4SM904GMMA25MMA_64x64x16_F32F16F16_SSILNSO_5MajorE0ELSQ_0ELNSO_7ScaleInE1ELSR_1EEEEEENS4_6LayoutINS5_IJNSA_ILi2EEESC_SC_EEENS5_IJSC_NSA_ILi0EEESX_EEEEENS5_IJNS4_10UnderscoreES10_S10_EEEEENS4_23SM90_TMA_LOAD_MULTICASTENS4_14ComposedLayoutINS4_7SwizzleILi3ELi4ELi3EEENS4_18smem_ptr_flag_bitsILi16EEENSU_INS5_IJNSA_ILi8EEESH_EEENS5_IJSH_SC_EEEEEEEvNS4_8identityES13_S1D_vS1E_EENS_8epilogue10collective6detail29Sm90TmaWarpSpecializedAdapterINS1H_15DefaultEpilogueISJ_SK_SK_NS1G_6thread17LinearCombinationISJ_Li1EffLNS1L_9ScaleType4KindE0ELNS_15FloatRoundStyleE2ESJ_EENS1_15EpilogueDefaultEEEEEvvEEEEvNT_6ParamsE:
	.zero		1664


//--------------------- SYMBOLS --------------------------

	.type		.nv.reservedSmem.offset0,@object
	.size		.nv.reservedSmem.offset0,0x4
	.type		__assertfail,@function
